//
// Generated by NVIDIA NVVM Compiler
//
// Compiler Build ID: CL-36424714
// Cuda compilation tools, release 13.0, V13.0.88
// Based on NVVM 20.0.0
//

.version 9.0
.target sm_100
.address_size 64

	// .globl	_Z11boundingBoxPdS_iS_S_S_S_Pi
.extern .func  (.param .b32 func_retval0) vprintf
(
	.param .b64 vprintf_param_0,
	.param .b64 vprintf_param_1
)
;
.func  (.param .b64 func_retval0) __internal_accurate_pow
(
	.param .b64 __internal_accurate_pow_param_0,
	.param .b64 __internal_accurate_pow_param_1
)
;
.global .align 8 .f64 G = 0d3DD2584C222C163E;
.global .align 8 .f64 THETA = 0d3FE8000000000000;
.global .align 4 .u32 stackSize = 16;
.global .align 4 .u32 blockSize = 256;
.global .align 4 .u32 pPointer;
.global .align 4 .u32 deltaTime = 1;
.global .align 4 .u32 h;
// _ZZ11boundingBoxPdS_iS_S_S_S_PiE9leftCache has been demoted
// _ZZ11boundingBoxPdS_iS_S_S_S_PiE10rightCache has been demoted
// _ZZ11boundingBoxPdS_iS_S_S_S_PiE7upCache has been demoted
// _ZZ11boundingBoxPdS_iS_S_S_S_PiE9downCache has been demoted
// _ZZ14calculateForcePiPdS0_S0_iiS0_S0_S0_S0_E5stack has been demoted
// _ZZ14calculateForcePiPdS0_S0_iiS0_S0_S0_S0_E6depths has been demoted
.global .align 1 .b8 $str[28] = {10, 78, 111, 110, 32, 104, 111, 32, 115, 112, 97, 122, 105, 111, 32, 100, 105, 115, 112, 111, 110, 105, 98, 105, 108, 101, 10};

.visible .entry _Z11boundingBoxPdS_iS_S_S_S_Pi(
	.param .u64 .ptr .align 1 _Z11boundingBoxPdS_iS_S_S_S_Pi_param_0,
	.param .u64 .ptr .align 1 _Z11boundingBoxPdS_iS_S_S_S_Pi_param_1,
	.param .u32 _Z11boundingBoxPdS_iS_S_S_S_Pi_param_2,
	.param .u64 .ptr .align 1 _Z11boundingBoxPdS_iS_S_S_S_Pi_param_3,
	.param .u64 .ptr .align 1 _Z11boundingBoxPdS_iS_S_S_S_Pi_param_4,
	.param .u64 .ptr .align 1 _Z11boundingBoxPdS_iS_S_S_S_Pi_param_5,
	.param .u64 .ptr .align 1 _Z11boundingBoxPdS_iS_S_S_S_Pi_param_6,
	.param .u64 .ptr .align 1 _Z11boundingBoxPdS_iS_S_S_S_Pi_param_7
)
{
	.reg .pred 	%p<9>;
	.reg .b32 	%r<34>;
	.reg .b32 	%f<49>;
	.reg .b64 	%rd<21>;
	.reg .b64 	%fd<13>;
	// demoted variable
	.shared .align 4 .b8 _ZZ11boundingBoxPdS_iS_S_S_S_PiE9leftCache[1024];
	// demoted variable
	.shared .align 4 .b8 _ZZ11boundingBoxPdS_iS_S_S_S_PiE10rightCache[1024];
	// demoted variable
	.shared .align 4 .b8 _ZZ11boundingBoxPdS_iS_S_S_S_PiE7upCache[1024];
	// demoted variable
	.shared .align 4 .b8 _ZZ11boundingBoxPdS_iS_S_S_S_PiE9downCache[1024];
	ld.param.u64 	%rd8, [_Z11boundingBoxPdS_iS_S_S_S_Pi_param_0];
	ld.param.u64 	%rd9, [_Z11boundingBoxPdS_iS_S_S_S_Pi_param_1];
	ld.param.u32 	%r16, [_Z11boundingBoxPdS_iS_S_S_S_Pi_param_2];
	ld.param.u64 	%rd4, [_Z11boundingBoxPdS_iS_S_S_S_Pi_param_3];
	ld.param.u64 	%rd5, [_Z11boundingBoxPdS_iS_S_S_S_Pi_param_4];
	ld.param.u64 	%rd6, [_Z11boundingBoxPdS_iS_S_S_S_Pi_param_5];
	ld.param.u64 	%rd7, [_Z11boundingBoxPdS_iS_S_S_S_Pi_param_6];
	ld.param.u64 	%rd10, [_Z11boundingBoxPdS_iS_S_S_S_Pi_param_7];
	cvta.to.global.u64 	%rd1, %rd10;
	cvta.to.global.u64 	%rd2, %rd9;
	cvta.to.global.u64 	%rd3, %rd8;
	mov.u32 	%r1, %tid.x;
	mov.u32 	%r33, %ntid.x;
	mov.u32 	%r17, %ctaid.x;
	mad.lo.s32 	%r3, %r33, %r17, %r1;
	mov.u32 	%r18, %nctaid.x;
	mul.lo.s32 	%r4, %r33, %r18;
	setp.ge.s32 	%p1, %r3, %r16;
	@%p1 bra 	$L__BB0_11;
	mul.wide.s32 	%rd11, %r3, 8;
	add.s64 	%rd12, %rd3, %rd11;
	ld.global.f64 	%fd1, [%rd12];
	cvt.rn.f32.f64 	%f45, %fd1;
	add.s64 	%rd13, %rd2, %rd11;
	ld.global.f64 	%fd2, [%rd13];
	cvt.rn.f32.f64 	%f47, %fd2;
	add.s32 	%r5, %r4, %r3;
	setp.ge.s32 	%p2, %r5, %r16;
	mov.f32 	%f46, %f45;
	mov.f32 	%f48, %f47;
	@%p2 bra 	$L__BB0_4;
	mov.u32 	%r31, %r5;
	mov.u32 	%r32, %r4;
	mov.f32 	%f48, %f47;
	mov.f32 	%f46, %f45;
$L__BB0_3:
	mul.wide.s32 	%rd14, %r31, 8;
	add.s64 	%rd15, %rd3, %rd14;
	ld.global.f64 	%fd3, [%rd15];
	cvt.rn.f32.f64 	%f15, %fd3;
	min.f32 	%f45, %f45, %f15;
	max.f32 	%f46, %f46, %f15;
	add.s64 	%rd16, %rd2, %rd14;
	ld.global.f64 	%fd4, [%rd16];
	cvt.rn.f32.f64 	%f16, %fd4;
	min.f32 	%f47, %f47, %f16;
	max.f32 	%f48, %f48, %f16;
	add.s32 	%r8, %r32, %r4;
	add.s32 	%r31, %r5, %r32;
	setp.lt.s32 	%p3, %r31, %r16;
	mov.u32 	%r32, %r8;
	@%p3 bra 	$L__BB0_3;
$L__BB0_4:
	shl.b32 	%r19, %r1, 2;
	mov.u32 	%r20, _ZZ11boundingBoxPdS_iS_S_S_S_PiE9leftCache;
	add.s32 	%r10, %r20, %r19;
	st.shared.f32 	[%r10], %f45;
	mov.u32 	%r21, _ZZ11boundingBoxPdS_iS_S_S_S_PiE10rightCache;
	add.s32 	%r11, %r21, %r19;
	st.shared.f32 	[%r11], %f46;
	mov.u32 	%r22, _ZZ11boundingBoxPdS_iS_S_S_S_PiE7upCache;
	add.s32 	%r12, %r22, %r19;
	st.shared.f32 	[%r12], %f48;
	mov.u32 	%r23, _ZZ11boundingBoxPdS_iS_S_S_S_PiE9downCache;
	add.s32 	%r13, %r23, %r19;
	st.shared.f32 	[%r13], %f47;
	bar.sync 	0;
	setp.lt.u32 	%p4, %r33, 2;
	@%p4 bra 	$L__BB0_8;
$L__BB0_5:
	shr.u32 	%r15, %r33, 1;
	setp.ge.u32 	%p5, %r1, %r15;
	@%p5 bra 	$L__BB0_7;
	ld.shared.f32 	%f17, [%r10];
	shl.b32 	%r24, %r15, 2;
	add.s32 	%r25, %r10, %r24;
	ld.shared.f32 	%f18, [%r25];
	min.f32 	%f19, %f17, %f18;
	st.shared.f32 	[%r10], %f19;
	ld.shared.f32 	%f20, [%r11];
	add.s32 	%r26, %r11, %r24;
	ld.shared.f32 	%f21, [%r26];
	max.f32 	%f22, %f20, %f21;
	st.shared.f32 	[%r11], %f22;
	ld.shared.f32 	%f23, [%r12];
	add.s32 	%r27, %r12, %r24;
	ld.shared.f32 	%f24, [%r27];
	max.f32 	%f25, %f23, %f24;
	st.shared.f32 	[%r12], %f25;
	ld.shared.f32 	%f26, [%r13];
	add.s32 	%r28, %r13, %r24;
	ld.shared.f32 	%f27, [%r28];
	min.f32 	%f28, %f26, %f27;
	st.shared.f32 	[%r13], %f28;
$L__BB0_7:
	bar.sync 	0;
	setp.gt.u32 	%p6, %r33, 3;
	mov.u32 	%r33, %r15;
	@%p6 bra 	$L__BB0_5;
$L__BB0_8:
	setp.ne.s32 	%p7, %r1, 0;
	@%p7 bra 	$L__BB0_11;
$L__BB0_9:
	atom.relaxed.global.cas.b32 	%r29, [%rd1], 0, 1;
	setp.ne.s32 	%p8, %r29, 0;
	@%p8 bra 	$L__BB0_9;
	cvta.to.global.u64 	%rd17, %rd5;
	cvta.to.global.u64 	%rd18, %rd4;
	cvta.to.global.u64 	%rd19, %rd7;
	cvta.to.global.u64 	%rd20, %rd6;
	ld.global.f64 	%fd5, [%rd20];
	cvt.rn.f32.f64 	%f29, %fd5;
	ld.shared.f32 	%f30, [_ZZ11boundingBoxPdS_iS_S_S_S_PiE9leftCache];
	min.f32 	%f31, %f29, %f30;
	cvt.f64.f32 	%fd6, %f31;
	st.global.f64 	[%rd20], %fd6;
	ld.global.f64 	%fd7, [%rd19];
	cvt.rn.f32.f64 	%f32, %fd7;
	ld.shared.f32 	%f33, [_ZZ11boundingBoxPdS_iS_S_S_S_PiE10rightCache];
	max.f32 	%f34, %f32, %f33;
	cvt.f64.f32 	%fd8, %f34;
	st.global.f64 	[%rd19], %fd8;
	ld.global.f64 	%fd9, [%rd18];
	cvt.rn.f32.f64 	%f35, %fd9;
	ld.shared.f32 	%f36, [_ZZ11boundingBoxPdS_iS_S_S_S_PiE7upCache];
	max.f32 	%f37, %f35, %f36;
	cvt.f64.f32 	%fd10, %f37;
	st.global.f64 	[%rd18], %fd10;
	ld.global.f64 	%fd11, [%rd17];
	cvt.rn.f32.f64 	%f38, %fd11;
	ld.shared.f32 	%f39, [_ZZ11boundingBoxPdS_iS_S_S_S_PiE9downCache];
	min.f32 	%f40, %f38, %f39;
	cvt.f64.f32 	%fd12, %f40;
	st.global.f64 	[%rd17], %fd12;
	atom.global.exch.b32 	%r30, [%rd1], 0;
$L__BB0_11:
	ret;

}
	// .globl	_Z19boundingBoxExpanderPdS_S_S_
.visible .entry _Z19boundingBoxExpanderPdS_S_S_(
	.param .u64 .ptr .align 1 _Z19boundingBoxExpanderPdS_S_S__param_0,
	.param .u64 .ptr .align 1 _Z19boundingBoxExpanderPdS_S_S__param_1,
	.param .u64 .ptr .align 1 _Z19boundingBoxExpanderPdS_S_S__param_2,
	.param .u64 .ptr .align 1 _Z19boundingBoxExpanderPdS_S_S__param_3
)
{
	.reg .b64 	%rd<9>;
	.reg .b64 	%fd<9>;

	ld.param.u64 	%rd1, [_Z19boundingBoxExpanderPdS_S_S__param_0];
	ld.param.u64 	%rd2, [_Z19boundingBoxExpanderPdS_S_S__param_1];
	ld.param.u64 	%rd3, [_Z19boundingBoxExpanderPdS_S_S__param_2];
	ld.param.u64 	%rd4, [_Z19boundingBoxExpanderPdS_S_S__param_3];
	cvta.to.global.u64 	%rd5, %rd2;
	cvta.to.global.u64 	%rd6, %rd1;
	cvta.to.global.u64 	%rd7, %rd3;
	cvta.to.global.u64 	%rd8, %rd4;
	ld.global.f64 	%fd1, [%rd8];
	add.f64 	%fd2, %fd1, 0d3FF0000000000000;
	st.global.f64 	[%rd8], %fd2;
	ld.global.f64 	%fd3, [%rd7];
	add.f64 	%fd4, %fd3, 0dBFF0000000000000;
	st.global.f64 	[%rd7], %fd4;
	ld.global.f64 	%fd5, [%rd6];
	add.f64 	%fd6, %fd5, 0d3FF0000000000000;
	st.global.f64 	[%rd6], %fd6;
	ld.global.f64 	%fd7, [%rd5];
	add.f64 	%fd8, %fd7, 0dBFF0000000000000;
	st.global.f64 	[%rd5], %fd8;
	ret;

}
	// .globl	_Z17calculateMovementPdS_S_S_S_S_S_i
.visible .entry _Z17calculateMovementPdS_S_S_S_S_S_i(
	.param .u64 .ptr .align 1 _Z17calculateMovementPdS_S_S_S_S_S_i_param_0,
	.param .u64 .ptr .align 1 _Z17calculateMovementPdS_S_S_S_S_S_i_param_1,
	.param .u64 .ptr .align 1 _Z17calculateMovementPdS_S_S_S_S_S_i_param_2,
	.param .u64 .ptr .align 1 _Z17calculateMovementPdS_S_S_S_S_S_i_param_3,
	.param .u64 .ptr .align 1 _Z17calculateMovementPdS_S_S_S_S_S_i_param_4,
	.param .u64 .ptr .align 1 _Z17calculateMovementPdS_S_S_S_S_S_i_param_5,
	.param .u64 .ptr .align 1 _Z17calculateMovementPdS_S_S_S_S_S_i_param_6,
	.param .u32 _Z17calculateMovementPdS_S_S_S_S_S_i_param_7
)
{
	.reg .pred 	%p<2>;
	.reg .b32 	%r<6>;
	.reg .b64 	%rd<25>;
	.reg .b64 	%fd<17>;

	ld.param.u64 	%rd2, [_Z17calculateMovementPdS_S_S_S_S_S_i_param_1];
	ld.param.u64 	%rd4, [_Z17calculateMovementPdS_S_S_S_S_S_i_param_3];
	ld.param.u64 	%rd5, [_Z17calculateMovementPdS_S_S_S_S_S_i_param_4];
	ld.param.u64 	%rd6, [_Z17calculateMovementPdS_S_S_S_S_S_i_param_5];
	ld.param.u64 	%rd7, [_Z17calculateMovementPdS_S_S_S_S_S_i_param_6];
	ld.param.u32 	%r2, [_Z17calculateMovementPdS_S_S_S_S_S_i_param_7];
	mov.u32 	%r3, %tid.x;
	mov.u32 	%r4, %ntid.x;
	mov.u32 	%r5, %ctaid.x;
	mad.lo.s32 	%r1, %r4, %r5, %r3;
	setp.ge.s32 	%p1, %r1, %r2;
	@%p1 bra 	$L__BB2_2;
	ld.param.u64 	%rd24, [_Z17calculateMovementPdS_S_S_S_S_S_i_param_2];
	ld.param.u64 	%rd23, [_Z17calculateMovementPdS_S_S_S_S_S_i_param_0];
	cvta.to.global.u64 	%rd8, %rd6;
	cvta.to.global.u64 	%rd9, %rd23;
	cvta.to.global.u64 	%rd10, %rd7;
	cvta.to.global.u64 	%rd11, %rd2;
	cvta.to.global.u64 	%rd12, %rd24;
	cvta.to.global.u64 	%rd13, %rd4;
	cvta.to.global.u64 	%rd14, %rd5;
	mul.wide.s32 	%rd15, %r1, 8;
	add.s64 	%rd16, %rd8, %rd15;
	ld.global.f64 	%fd1, [%rd16];
	add.s64 	%rd17, %rd9, %rd15;
	ld.global.f64 	%fd2, [%rd17];
	add.f64 	%fd3, %fd1, %fd2;
	st.global.f64 	[%rd17], %fd3;
	add.s64 	%rd18, %rd10, %rd15;
	ld.global.f64 	%fd4, [%rd18];
	add.s64 	%rd19, %rd11, %rd15;
	ld.global.f64 	%fd5, [%rd19];
	add.f64 	%fd6, %fd4, %fd5;
	st.global.f64 	[%rd19], %fd6;
	add.s64 	%rd20, %rd12, %rd15;
	ld.global.f64 	%fd7, [%rd20];
	rcp.rn.f64 	%fd8, %fd7;
	add.s64 	%rd21, %rd13, %rd15;
	ld.global.f64 	%fd9, [%rd21];
	ld.global.f64 	%fd10, [%rd16];
	fma.rn.f64 	%fd11, %fd8, %fd9, %fd10;
	st.global.f64 	[%rd16], %fd11;
	ld.global.f64 	%fd12, [%rd20];
	rcp.rn.f64 	%fd13, %fd12;
	add.s64 	%rd22, %rd14, %rd15;
	ld.global.f64 	%fd14, [%rd22];
	ld.global.f64 	%fd15, [%rd18];
	fma.rn.f64 	%fd16, %fd13, %fd14, %fd15;
	st.global.f64 	[%rd18], %fd16;
$L__BB2_2:
	ret;

}
	// .globl	_Z14calculateForcePiPdS0_S0_iiS0_S0_S0_S0_
.visible .entry _Z14calculateForcePiPdS0_S0_iiS0_S0_S0_S0_(
	.param .u64 .ptr .align 1 _Z14calculateForcePiPdS0_S0_iiS0_S0_S0_S0__param_0,
	.param .u64 .ptr .align 1 _Z14calculateForcePiPdS0_S0_iiS0_S0_S0_S0__param_1,
	.param .u64 .ptr .align 1 _Z14calculateForcePiPdS0_S0_iiS0_S0_S0_S0__param_2,
	.param .u64 .ptr .align 1 _Z14calculateForcePiPdS0_S0_iiS0_S0_S0_S0__param_3,
	.param .u32 _Z14calculateForcePiPdS0_S0_iiS0_S0_S0_S0__param_4,
	.param .u32 _Z14calculateForcePiPdS0_S0_iiS0_S0_S0_S0__param_5,
	.param .u64 .ptr .align 1 _Z14calculateForcePiPdS0_S0_iiS0_S0_S0_S0__param_6,
	.param .u64 .ptr .align 1 _Z14calculateForcePiPdS0_S0_iiS0_S0_S0_S0__param_7,
	.param .u64 .ptr .align 1 _Z14calculateForcePiPdS0_S0_iiS0_S0_S0_S0__param_8,
	.param .u64 .ptr .align 1 _Z14calculateForcePiPdS0_S0_iiS0_S0_S0_S0__param_9
)
{
	.reg .pred 	%p<42>;
	.reg .b32 	%r<133>;
	.reg .b32 	%f<3>;
	.reg .b64 	%rd<40>;
	.reg .b64 	%fd<86>;
	// demoted variable
	.shared .align 4 .b8 _ZZ14calculateForcePiPdS0_S0_iiS0_S0_S0_S0_E5stack[16384];
	// demoted variable
	.shared .align 4 .b8 _ZZ14calculateForcePiPdS0_S0_iiS0_S0_S0_S0_E6depths[16384];
	ld.param.u64 	%rd14, [_Z14calculateForcePiPdS0_S0_iiS0_S0_S0_S0__param_0];
	ld.param.u64 	%rd15, [_Z14calculateForcePiPdS0_S0_iiS0_S0_S0_S0__param_1];
	ld.param.u64 	%rd9, [_Z14calculateForcePiPdS0_S0_iiS0_S0_S0_S0__param_2];
	ld.param.u64 	%rd16, [_Z14calculateForcePiPdS0_S0_iiS0_S0_S0_S0__param_3];
	ld.param.u32 	%r39, [_Z14calculateForcePiPdS0_S0_iiS0_S0_S0_S0__param_4];
	ld.param.u32 	%r40, [_Z14calculateForcePiPdS0_S0_iiS0_S0_S0_S0__param_5];
	ld.param.u64 	%rd10, [_Z14calculateForcePiPdS0_S0_iiS0_S0_S0_S0__param_6];
	ld.param.u64 	%rd11, [_Z14calculateForcePiPdS0_S0_iiS0_S0_S0_S0__param_7];
	ld.param.u64 	%rd12, [_Z14calculateForcePiPdS0_S0_iiS0_S0_S0_S0__param_8];
	ld.param.u64 	%rd13, [_Z14calculateForcePiPdS0_S0_iiS0_S0_S0_S0__param_9];
	cvta.to.global.u64 	%rd1, %rd14;
	cvta.to.global.u64 	%rd2, %rd16;
	cvta.to.global.u64 	%rd3, %rd9;
	cvta.to.global.u64 	%rd4, %rd15;
	mov.u32 	%r1, %tid.x;
	mov.u32 	%r2, %ntid.x;
	mov.u32 	%r41, %ctaid.x;
	mad.lo.s32 	%r3, %r2, %r41, %r1;
	setp.ge.s32 	%p2, %r3, %r40;
	@%p2 bra 	$L__BB3_35;
	cvta.to.global.u64 	%rd17, %rd10;
	cvta.to.global.u64 	%rd18, %rd11;
	cvta.to.global.u64 	%rd19, %rd13;
	cvta.to.global.u64 	%rd20, %rd12;
	ld.global.f64 	%fd31, [%rd19];
	ld.global.f64 	%fd32, [%rd20];
	sub.f64 	%fd1, %fd31, %fd32;
	mul.wide.s32 	%rd21, %r3, 8;
	add.s64 	%rd5, %rd17, %rd21;
	ld.global.f64 	%fd82, [%rd5];
	add.s64 	%rd6, %rd18, %rd21;
	ld.global.f64 	%fd83, [%rd6];
	add.s64 	%rd22, %rd4, %rd21;
	ld.global.f64 	%fd4, [%rd22];
	add.s64 	%rd23, %rd3, %rd21;
	ld.global.f64 	%fd5, [%rd23];
	add.s64 	%rd24, %rd2, %rd21;
	ld.global.f64 	%fd6, [%rd24];
	mul.wide.s32 	%rd25, %r39, 4;
	add.s64 	%rd7, %rd1, %rd25;
	ld.global.u32 	%r4, [%rd7];
	setp.eq.s32 	%p3, %r4, -1;
	mov.b32 	%r132, -1;
	@%p3 bra 	$L__BB3_3;
	shl.b32 	%r44, %r1, 2;
	mov.u32 	%r45, _ZZ14calculateForcePiPdS0_S0_iiS0_S0_S0_S0_E5stack;
	add.s32 	%r46, %r45, %r44;
	st.shared.u32 	[%r46], %r4;
	mov.u32 	%r47, _ZZ14calculateForcePiPdS0_S0_iiS0_S0_S0_S0_E6depths;
	add.s32 	%r48, %r47, %r44;
	mov.b32 	%r49, 1;
	st.shared.u32 	[%r48], %r49;
	mov.b32 	%r132, 0;
$L__BB3_3:
	ld.global.u32 	%r9, [%rd7+-4];
	setp.eq.s32 	%p4, %r9, -1;
	@%p4 bra 	$L__BB3_5;
	add.s32 	%r10, %r132, 1;
	mad.lo.s32 	%r50, %r2, %r132, %r2;
	add.s32 	%r51, %r50, %r1;
	shl.b32 	%r52, %r51, 2;
	mov.u32 	%r53, _ZZ14calculateForcePiPdS0_S0_iiS0_S0_S0_S0_E5stack;
	add.s32 	%r54, %r53, %r52;
	st.shared.u32 	[%r54], %r9;
	mov.u32 	%r55, _ZZ14calculateForcePiPdS0_S0_iiS0_S0_S0_S0_E6depths;
	add.s32 	%r56, %r55, %r52;
	mov.b32 	%r57, 1;
	st.shared.u32 	[%r56], %r57;
	mov.u32 	%r132, %r10;
$L__BB3_5:
	ld.global.u32 	%r12, [%rd7+-8];
	setp.eq.s32 	%p5, %r12, -1;
	@%p5 bra 	$L__BB3_7;
	add.s32 	%r13, %r132, 1;
	mad.lo.s32 	%r58, %r2, %r132, %r2;
	add.s32 	%r59, %r58, %r1;
	shl.b32 	%r60, %r59, 2;
	mov.u32 	%r61, _ZZ14calculateForcePiPdS0_S0_iiS0_S0_S0_S0_E5stack;
	add.s32 	%r62, %r61, %r60;
	st.shared.u32 	[%r62], %r12;
	mov.u32 	%r63, _ZZ14calculateForcePiPdS0_S0_iiS0_S0_S0_S0_E6depths;
	add.s32 	%r64, %r63, %r60;
	mov.b32 	%r65, 1;
	st.shared.u32 	[%r64], %r65;
	mov.u32 	%r132, %r13;
$L__BB3_7:
	ld.global.u32 	%r15, [%rd7+-12];
	setp.eq.s32 	%p6, %r15, -1;
	@%p6 bra 	$L__BB3_9;
	add.s32 	%r16, %r132, 1;
	mad.lo.s32 	%r66, %r2, %r132, %r2;
	add.s32 	%r67, %r66, %r1;
	shl.b32 	%r68, %r67, 2;
	mov.u32 	%r69, _ZZ14calculateForcePiPdS0_S0_iiS0_S0_S0_S0_E5stack;
	add.s32 	%r70, %r69, %r68;
	st.shared.u32 	[%r70], %r15;
	mov.u32 	%r71, _ZZ14calculateForcePiPdS0_S0_iiS0_S0_S0_S0_E6depths;
	add.s32 	%r72, %r71, %r68;
	mov.b32 	%r73, 1;
	st.shared.u32 	[%r72], %r73;
	mov.u32 	%r132, %r16;
$L__BB3_9:
	setp.gt.s32 	%p7, %r132, -1;
	@%p7 bra 	$L__BB3_10;
	bra.uni 	$L__BB3_34;
$L__BB3_10:
	mov.f64 	%fd33, 0d4000000000000000;
	{
	.reg .b32 %temp; 
	mov.b64 	{%temp, %r5}, %fd33;
	}
	and.b32  	%r6, %r5, 2146435072;
	setp.eq.s32 	%p8, %r6, 1062207488;
	setp.lt.s32 	%p9, %r5, 0;
	selp.b32 	%r7, 0, 2146435072, %p9;
	and.b32  	%r74, %r5, 2147483647;
	setp.ne.s32 	%p10, %r74, 1071644672;
	and.pred  	%p1, %p8, %p10;
	mul.f64 	%fd7, %fd6, 0d3DD2584C222C163E;
	mov.u32 	%r77, _ZZ14calculateForcePiPdS0_S0_iiS0_S0_S0_S0_E5stack;
	mov.u32 	%r78, _ZZ14calculateForcePiPdS0_S0_iiS0_S0_S0_S0_E6depths;
$L__BB3_11:
	mov.u32 	%r18, %r132;
	setp.lt.s32 	%p11, %r5, 0;
	setp.eq.s32 	%p12, %r6, 1062207488;
	mad.lo.s32 	%r75, %r18, %r2, %r1;
	shl.b32 	%r76, %r75, 2;
	add.s32 	%r19, %r77, %r76;
	ld.shared.u32 	%r20, [%r19];
	add.s32 	%r21, %r78, %r76;
	ld.shared.u32 	%r22, [%r21];
	mul.wide.s32 	%rd26, %r20, 8;
	add.s64 	%rd27, %rd4, %rd26;
	ld.global.f64 	%fd34, [%rd27];
	sub.f64 	%fd10, %fd4, %fd34;
	{
	.reg .b32 %temp; 
	mov.b64 	{%temp, %r23}, %fd10;
	}
	abs.f64 	%fd11, %fd10;
	{ // callseq 0, 0
	.param .b64 param0;
	st.param.f64 	[param0], %fd11;
	.param .b64 param1;
	st.param.f64 	[param1], 0d4000000000000000;
	.param .b64 retval0;
	call.uni (retval0), 
	__internal_accurate_pow, 
	(
	param0, 
	param1
	);
	ld.param.f64 	%fd35, [retval0];
	} // callseq 0
	setp.lt.s32 	%p14, %r23, 0;
	neg.f64 	%fd37, %fd35;
	selp.f64 	%fd38, %fd37, %fd35, %p12;
	selp.f64 	%fd39, %fd38, %fd35, %p14;
	setp.eq.f64 	%p15, %fd10, 0d0000000000000000;
	selp.b32 	%r79, %r23, 0, %p12;
	or.b32  	%r80, %r79, 2146435072;
	selp.b32 	%r81, %r80, %r79, %p11;
	mov.b32 	%r82, 0;
	mov.b64 	%fd40, {%r82, %r81};
	selp.f64 	%fd80, %fd40, %fd39, %p15;
	add.f64 	%fd41, %fd10, 0d4000000000000000;
	{
	.reg .b32 %temp; 
	mov.b64 	{%temp, %r83}, %fd41;
	}
	and.b32  	%r84, %r83, 2146435072;
	setp.ne.s32 	%p16, %r84, 2146435072;
	@%p16 bra 	$L__BB3_16;
	setp.num.f64 	%p17, %fd10, %fd10;
	@%p17 bra 	$L__BB3_14;
	mov.f64 	%fd42, 0d4000000000000000;
	add.rn.f64 	%fd80, %fd10, %fd42;
	bra.uni 	$L__BB3_16;
$L__BB3_14:
	setp.neu.f64 	%p18, %fd11, 0d7FF0000000000000;
	@%p18 bra 	$L__BB3_16;
	or.b32  	%r85, %r7, -2147483648;
	selp.b32 	%r86, %r85, %r7, %p1;
	selp.b32 	%r87, %r86, %r7, %p14;
	mov.b32 	%r88, 0;
	mov.b64 	%fd80, {%r88, %r87};
$L__BB3_16:
	ld.param.u64 	%rd39, [_Z14calculateForcePiPdS0_S0_iiS0_S0_S0_S0__param_2];
	cvta.to.global.u64 	%rd28, %rd39;
	mul.wide.s32 	%rd29, %r20, 8;
	add.s64 	%rd30, %rd28, %rd29;
	ld.global.f64 	%fd43, [%rd30];
	sub.f64 	%fd16, %fd5, %fd43;
	{
	.reg .b32 %temp; 
	mov.b64 	{%temp, %r24}, %fd16;
	}
	abs.f64 	%fd17, %fd16;
	{ // callseq 1, 0
	.param .b64 param0;
	st.param.f64 	[param0], %fd17;
	.param .b64 param1;
	st.param.f64 	[param1], 0d4000000000000000;
	.param .b64 retval0;
	call.uni (retval0), 
	__internal_accurate_pow, 
	(
	param0, 
	param1
	);
	ld.param.f64 	%fd44, [retval0];
	} // callseq 1
	setp.lt.s32 	%p23, %r24, 0;
	neg.f64 	%fd46, %fd44;
	selp.f64 	%fd47, %fd46, %fd44, %p12;
	selp.f64 	%fd48, %fd47, %fd44, %p23;
	setp.eq.f64 	%p24, %fd16, 0d0000000000000000;
	selp.b32 	%r89, %r24, 0, %p12;
	or.b32  	%r90, %r89, 2146435072;
	selp.b32 	%r91, %r90, %r89, %p11;
	mov.b32 	%r92, 0;
	mov.b64 	%fd49, {%r92, %r91};
	selp.f64 	%fd81, %fd49, %fd48, %p24;
	add.f64 	%fd50, %fd16, 0d4000000000000000;
	{
	.reg .b32 %temp; 
	mov.b64 	{%temp, %r93}, %fd50;
	}
	and.b32  	%r94, %r93, 2146435072;
	setp.ne.s32 	%p25, %r94, 2146435072;
	@%p25 bra 	$L__BB3_21;
	setp.num.f64 	%p26, %fd16, %fd16;
	@%p26 bra 	$L__BB3_19;
	mov.f64 	%fd51, 0d4000000000000000;
	add.rn.f64 	%fd81, %fd16, %fd51;
	bra.uni 	$L__BB3_21;
$L__BB3_19:
	setp.neu.f64 	%p27, %fd17, 0d7FF0000000000000;
	@%p27 bra 	$L__BB3_21;
	or.b32  	%r95, %r7, -2147483648;
	selp.b32 	%r96, %r95, %r7, %p1;
	selp.b32 	%r97, %r96, %r7, %p23;
	mov.b32 	%r98, 0;
	mov.b64 	%fd81, {%r98, %r97};
$L__BB3_21:
	add.s32 	%r132, %r18, -1;
	setp.eq.f64 	%p29, %fd16, 0d3FF0000000000000;
	selp.f64 	%fd52, 0d3FF0000000000000, %fd81, %p29;
	setp.eq.f64 	%p30, %fd10, 0d3FF0000000000000;
	selp.f64 	%fd53, 0d3FF0000000000000, %fd80, %p30;
	add.f64 	%fd54, %fd53, %fd52;
	cvt.rn.f32.f64 	%f1, %fd54;
	sqrt.rn.f32 	%f2, %f1;
	cvt.f64.f32 	%fd22, %f2;
	setp.eq.f32 	%p31, %f2, 0f00000000;
	@%p31 bra 	$L__BB3_33;
	setp.ge.s32 	%p32, %r20, %r40;
	@%p32 bra 	$L__BB3_24;
	mul.f64 	%fd71, %fd22, %fd22;
	mul.f64 	%fd72, %fd71, %fd22;
	add.s64 	%rd38, %rd2, %rd29;
	ld.global.f64 	%fd73, [%rd38];
	mul.f64 	%fd74, %fd7, %fd73;
	div.rn.f64 	%fd75, %fd74, %fd72;
	mul.f64 	%fd76, %fd10, %fd75;
	sub.f64 	%fd82, %fd82, %fd76;
	mul.f64 	%fd77, %fd16, %fd75;
	sub.f64 	%fd83, %fd83, %fd77;
	bra.uni 	$L__BB3_33;
$L__BB3_24:
	add.s32 	%r132, %r18, -1;
	cvt.rn.f64.s32 	%fd55, %r22;
	{
	.reg .b32 %temp; 
	mov.b64 	{%temp, %r99}, %fd55;
	}
	shr.u32 	%r100, %r99, 20;
	and.b32  	%r101, %r100, 2047;
	add.s32 	%r102, %r101, -1012;
	mov.b64 	%rd31, %fd55;
	shl.b64 	%rd32, %rd31, %r102;
	setp.eq.s64 	%p34, %rd32, -9223372036854775808;
	{ // callseq 2, 0
	.param .b64 param0;
	st.param.f64 	[param0], 0d4000000000000000;
	.param .b64 param1;
	st.param.f64 	[param1], %fd55;
	.param .b64 retval0;
	call.uni (retval0), 
	__internal_accurate_pow, 
	(
	param0, 
	param1
	);
	ld.param.f64 	%fd56, [retval0];
	} // callseq 2
	neg.f64 	%fd58, %fd56;
	selp.f64 	%fd59, %fd58, %fd56, %p34;
	selp.f64 	%fd60, %fd59, %fd56, %p11;
	setp.eq.s32 	%p35, %r22, 0;
	selp.f64 	%fd61, 0d3FF0000000000000, %fd60, %p35;
	div.rn.f64 	%fd62, %fd1, %fd61;
	div.rn.f64 	%fd63, %fd62, %fd22;
	setp.lt.f64 	%p36, %fd63, 0d3FE8000000000000;
	@%p36 bra 	$L__BB3_36;
	add.s32 	%r27, %r22, 1;
	mul.wide.s32 	%rd34, %r20, 4;
	add.s64 	%rd8, %rd1, %rd34;
	ld.global.u32 	%r28, [%rd8];
	setp.eq.s32 	%p37, %r28, -1;
	@%p37 bra 	$L__BB3_27;
	st.shared.u32 	[%r19], %r28;
	st.shared.u32 	[%r21], %r27;
	mov.u32 	%r132, %r18;
$L__BB3_27:
	ld.global.u32 	%r30, [%rd8+-4];
	setp.eq.s32 	%p38, %r30, -1;
	@%p38 bra 	$L__BB3_29;
	add.s32 	%r31, %r132, 1;
	mad.lo.s32 	%r103, %r2, %r132, %r2;
	add.s32 	%r104, %r103, %r1;
	shl.b32 	%r105, %r104, 2;
	mov.u32 	%r106, _ZZ14calculateForcePiPdS0_S0_iiS0_S0_S0_S0_E5stack;
	add.s32 	%r107, %r106, %r105;
	st.shared.u32 	[%r107], %r30;
	mov.u32 	%r108, _ZZ14calculateForcePiPdS0_S0_iiS0_S0_S0_S0_E6depths;
	add.s32 	%r109, %r108, %r105;
	st.shared.u32 	[%r109], %r27;
	mov.u32 	%r132, %r31;
$L__BB3_29:
	ld.global.u32 	%r33, [%rd8+-8];
	setp.eq.s32 	%p39, %r33, -1;
	@%p39 bra 	$L__BB3_31;
	add.s32 	%r34, %r132, 1;
	mad.lo.s32 	%r110, %r2, %r132, %r2;
	add.s32 	%r111, %r110, %r1;
	shl.b32 	%r112, %r111, 2;
	mov.u32 	%r113, _ZZ14calculateForcePiPdS0_S0_iiS0_S0_S0_S0_E5stack;
	add.s32 	%r114, %r113, %r112;
	st.shared.u32 	[%r114], %r33;
	mov.u32 	%r115, _ZZ14calculateForcePiPdS0_S0_iiS0_S0_S0_S0_E6depths;
	add.s32 	%r116, %r115, %r112;
	st.shared.u32 	[%r116], %r27;
	mov.u32 	%r132, %r34;
$L__BB3_31:
	ld.global.u32 	%r36, [%rd8+-12];
	setp.eq.s32 	%p40, %r36, -1;
	@%p40 bra 	$L__BB3_33;
	add.s32 	%r37, %r132, 1;
	mad.lo.s32 	%r117, %r2, %r132, %r2;
	add.s32 	%r118, %r117, %r1;
	shl.b32 	%r119, %r118, 2;
	mov.u32 	%r120, _ZZ14calculateForcePiPdS0_S0_iiS0_S0_S0_S0_E5stack;
	add.s32 	%r121, %r120, %r119;
	st.shared.u32 	[%r121], %r36;
	mov.u32 	%r122, _ZZ14calculateForcePiPdS0_S0_iiS0_S0_S0_S0_E6depths;
	add.s32 	%r123, %r122, %r119;
	st.shared.u32 	[%r123], %r27;
	mov.u32 	%r132, %r37;
$L__BB3_33:
	setp.gt.s32 	%p41, %r132, -1;
	@%p41 bra 	$L__BB3_11;
$L__BB3_34:
	st.global.f64 	[%rd5], %fd82;
	st.global.f64 	[%rd6], %fd83;
$L__BB3_35:
	ret;
$L__BB3_36:
	mul.f64 	%fd64, %fd22, %fd22;
	mul.f64 	%fd65, %fd64, %fd22;
	mul.wide.s32 	%rd35, %r20, 8;
	add.s64 	%rd36, %rd2, %rd35;
	ld.global.f64 	%fd66, [%rd36];
	mul.f64 	%fd67, %fd7, %fd66;
	div.rn.f64 	%fd68, %fd67, %fd65;
	mul.f64 	%fd69, %fd10, %fd68;
	sub.f64 	%fd82, %fd82, %fd69;
	mul.f64 	%fd70, %fd16, %fd68;
	sub.f64 	%fd83, %fd83, %fd70;
	bra.uni 	$L__BB3_33;

}
	// .globl	_Z19calculateCenterMassPiPdS0_S0_i
.visible .entry _Z19calculateCenterMassPiPdS0_S0_i(
	.param .u64 .ptr .align 1 _Z19calculateCenterMassPiPdS0_S0_i_param_0,
	.param .u64 .ptr .align 1 _Z19calculateCenterMassPiPdS0_S0_i_param_1,
	.param .u64 .ptr .align 1 _Z19calculateCenterMassPiPdS0_S0_i_param_2,
	.param .u64 .ptr .align 1 _Z19calculateCenterMassPiPdS0_S0_i_param_3,
	.param .u32 _Z19calculateCenterMassPiPdS0_S0_i_param_4
)
{
	.reg .pred 	%p<3>;
	.reg .b32 	%r<16>;
	.reg .b64 	%rd<11>;
	.reg .b64 	%fd<7>;

	ld.param.u64 	%rd4, [_Z19calculateCenterMassPiPdS0_S0_i_param_1];
	ld.param.u64 	%rd5, [_Z19calculateCenterMassPiPdS0_S0_i_param_2];
	ld.param.u64 	%rd6, [_Z19calculateCenterMassPiPdS0_S0_i_param_3];
	ld.param.u32 	%r7, [_Z19calculateCenterMassPiPdS0_S0_i_param_4];
	mov.u32 	%r8, %tid.x;
	mov.u32 	%r1, %ntid.x;
	mov.u32 	%r9, %ctaid.x;
	mad.lo.s32 	%r10, %r1, %r9, %r8;
	shl.b32 	%r11, %r10, 2;
	sub.s32 	%r12, %r7, %r11;
	add.s32 	%r15, %r12, -4;
	ld.global.u32 	%r3, [pPointer];
	setp.le.s32 	%p1, %r15, %r3;
	@%p1 bra 	$L__BB4_3;
	mov.u32 	%r13, %nctaid.x;
	mul.lo.s32 	%r14, %r13, %r1;
	shl.b32 	%r4, %r14, 2;
	cvta.to.global.u64 	%rd1, %rd4;
	cvta.to.global.u64 	%rd2, %rd6;
	cvta.to.global.u64 	%rd3, %rd5;
$L__BB4_2:
	mul.wide.s32 	%rd7, %r15, 8;
	add.s64 	%rd8, %rd1, %rd7;
	ld.global.f64 	%fd1, [%rd8];
	add.s64 	%rd9, %rd2, %rd7;
	ld.global.f64 	%fd2, [%rd9];
	div.rn.f64 	%fd3, %fd1, %fd2;
	st.global.f64 	[%rd8], %fd3;
	add.s64 	%rd10, %rd3, %rd7;
	ld.global.f64 	%fd4, [%rd10];
	ld.global.f64 	%fd5, [%rd9];
	div.rn.f64 	%fd6, %fd4, %fd5;
	st.global.f64 	[%rd10], %fd6;
	sub.s32 	%r15, %r15, %r4;
	setp.gt.s32 	%p2, %r15, %r3;
	@%p2 bra 	$L__BB4_2;
$L__BB4_3:
	ret;

}
	// .globl	_Z10resetArrayPdS_S_i
.visible .entry _Z10resetArrayPdS_S_i(
	.param .u64 .ptr .align 1 _Z10resetArrayPdS_S_i_param_0,
	.param .u64 .ptr .align 1 _Z10resetArrayPdS_S_i_param_1,
	.param .u64 .ptr .align 1 _Z10resetArrayPdS_S_i_param_2,
	.param .u32 _Z10resetArrayPdS_S_i_param_3
)
{
	.reg .pred 	%p<3>;
	.reg .b32 	%r<16>;
	.reg .b64 	%rd<12>;

	ld.param.u64 	%rd4, [_Z10resetArrayPdS_S_i_param_0];
	ld.param.u64 	%rd5, [_Z10resetArrayPdS_S_i_param_1];
	ld.param.u64 	%rd6, [_Z10resetArrayPdS_S_i_param_2];
	ld.param.u32 	%r7, [_Z10resetArrayPdS_S_i_param_3];
	mov.u32 	%r8, %tid.x;
	mov.u32 	%r1, %ntid.x;
	mov.u32 	%r9, %ctaid.x;
	mad.lo.s32 	%r10, %r1, %r9, %r8;
	shl.b32 	%r11, %r10, 2;
	sub.s32 	%r12, %r7, %r11;
	add.s32 	%r15, %r12, -4;
	ld.global.u32 	%r3, [pPointer];
	setp.le.s32 	%p1, %r15, %r3;
	@%p1 bra 	$L__BB5_3;
	mov.u32 	%r13, %nctaid.x;
	mul.lo.s32 	%r14, %r13, %r1;
	shl.b32 	%r4, %r14, 2;
	cvta.to.global.u64 	%rd1, %rd4;
	cvta.to.global.u64 	%rd2, %rd5;
	cvta.to.global.u64 	%rd3, %rd6;
$L__BB5_2:
	mul.wide.s32 	%rd7, %r15, 8;
	add.s64 	%rd8, %rd1, %rd7;
	mov.b64 	%rd9, 0;
	st.global.u64 	[%rd8], %rd9;
	add.s64 	%rd10, %rd2, %rd7;
	st.global.u64 	[%rd10], %rd9;
	add.s64 	%rd11, %rd3, %rd7;
	st.global.u64 	[%rd11], %rd9;
	sub.s32 	%r15, %r15, %r4;
	setp.gt.s32 	%p2, %r15, %r3;
	@%p2 bra 	$L__BB5_2;
$L__BB5_3:
	ret;

}
	// .globl	_Z10createTreePdS_S_S_S_S_S_Piii
.visible .entry _Z10createTreePdS_S_S_S_S_S_Piii(
	.param .u64 .ptr .align 1 _Z10createTreePdS_S_S_S_S_S_Piii_param_0,
	.param .u64 .ptr .align 1 _Z10createTreePdS_S_S_S_S_S_Piii_param_1,
	.param .u64 .ptr .align 1 _Z10createTreePdS_S_S_S_S_S_Piii_param_2,
	.param .u64 .ptr .align 1 _Z10createTreePdS_S_S_S_S_S_Piii_param_3,
	.param .u64 .ptr .align 1 _Z10createTreePdS_S_S_S_S_S_Piii_param_4,
	.param .u64 .ptr .align 1 _Z10createTreePdS_S_S_S_S_S_Piii_param_5,
	.param .u64 .ptr .align 1 _Z10createTreePdS_S_S_S_S_S_Piii_param_6,
	.param .u64 .ptr .align 1 _Z10createTreePdS_S_S_S_S_S_Piii_param_7,
	.param .u32 _Z10createTreePdS_S_S_S_S_S_Piii_param_8,
	.param .u32 _Z10createTreePdS_S_S_S_S_S_Piii_param_9
)
{
	.reg .pred 	%p<32>;
	.reg .b32 	%r<61>;
	.reg .b64 	%rd<60>;
	.reg .b64 	%fd<116>;

	ld.param.u64 	%rd12, [_Z10createTreePdS_S_S_S_S_S_Piii_param_0];
	ld.param.u64 	%rd13, [_Z10createTreePdS_S_S_S_S_S_Piii_param_1];
	ld.param.u64 	%rd14, [_Z10createTreePdS_S_S_S_S_S_Piii_param_2];
	ld.param.u64 	%rd8, [_Z10createTreePdS_S_S_S_S_S_Piii_param_3];
	ld.param.u64 	%rd9, [_Z10createTreePdS_S_S_S_S_S_Piii_param_4];
	ld.param.u64 	%rd10, [_Z10createTreePdS_S_S_S_S_S_Piii_param_5];
	ld.param.u64 	%rd11, [_Z10createTreePdS_S_S_S_S_S_Piii_param_6];
	ld.param.u64 	%rd15, [_Z10createTreePdS_S_S_S_S_S_Piii_param_7];
	ld.param.u32 	%r59, [_Z10createTreePdS_S_S_S_S_S_Piii_param_8];
	ld.param.u32 	%r27, [_Z10createTreePdS_S_S_S_S_S_Piii_param_9];
	cvta.to.global.u64 	%rd1, %rd14;
	cvta.to.global.u64 	%rd2, %rd15;
	cvta.to.global.u64 	%rd3, %rd13;
	cvta.to.global.u64 	%rd4, %rd12;
	mov.u32 	%r28, %tid.x;
	mov.u32 	%r29, %ntid.x;
	mov.u32 	%r30, %ctaid.x;
	mad.lo.s32 	%r1, %r29, %r30, %r28;
	setp.gt.s32 	%p3, %r1, %r27;
	@%p3 bra 	$L__BB6_16;
	cvta.to.global.u64 	%rd16, %rd8;
	cvta.to.global.u64 	%rd17, %rd9;
	cvta.to.global.u64 	%rd18, %rd10;
	cvta.to.global.u64 	%rd19, %rd11;
	ld.global.f64 	%fd112, [%rd16];
	ld.global.f64 	%fd113, [%rd17];
	ld.global.f64 	%fd114, [%rd18];
	ld.global.f64 	%fd115, [%rd19];
	mul.wide.s32 	%rd20, %r1, 8;
	add.s64 	%rd5, %rd4, %rd20;
	add.s64 	%rd6, %rd3, %rd20;
	mov.pred 	%p30, 0;
$L__BB6_2:
	mov.f64 	%fd104, %fd112;
	@%p30 bra 	$L__BB6_5;
	ld.global.f64 	%fd44, [%rd5];
	sub.f64 	%fd45, %fd115, %fd114;
	fma.rn.f64 	%fd46, %fd45, 0d3FE0000000000000, %fd114;
	setp.gtu.f64 	%p5, %fd44, %fd46;
	selp.b32 	%r60, 0, 2, %p5;
	selp.f64 	%fd114, %fd46, %fd114, %p5;
	selp.f64 	%fd115, %fd115, %fd46, %p5;
	ld.global.f64 	%fd47, [%rd6];
	sub.f64 	%fd48, %fd112, %fd113;
	fma.rn.f64 	%fd11, %fd48, 0d3FE0000000000000, %fd113;
	setp.leu.f64 	%p6, %fd47, %fd11;
	mov.f64 	%fd104, %fd11;
	@%p6 bra 	$L__BB6_5;
	add.s32 	%r60, %r60, 1;
	mov.f64 	%fd104, %fd112;
	mov.f64 	%fd113, %fd11;
$L__BB6_5:
	sub.s32 	%r32, %r59, %r60;
	mul.wide.s32 	%rd21, %r32, 4;
	add.s64 	%rd22, %rd2, %rd21;
	ld.global.u32 	%r56, [%rd22];
	setp.lt.s32 	%p7, %r56, %r27;
	@%p7 bra 	$L__BB6_7;
$L__BB6_6:
	mov.u32 	%r59, %r56;
	ld.global.f64 	%fd49, [%rd5];
	sub.f64 	%fd50, %fd115, %fd114;
	fma.rn.f64 	%fd51, %fd50, 0d3FE0000000000000, %fd114;
	setp.gtu.f64 	%p8, %fd49, %fd51;
	selp.b32 	%r33, 0, 2, %p8;
	selp.f64 	%fd114, %fd51, %fd114, %p8;
	selp.f64 	%fd115, %fd115, %fd51, %p8;
	ld.global.f64 	%fd52, [%rd6];
	sub.f64 	%fd53, %fd104, %fd113;
	fma.rn.f64 	%fd54, %fd53, 0d3FE0000000000000, %fd113;
	setp.gt.f64 	%p9, %fd52, %fd54;
	selp.u32 	%r34, 1, 0, %p9;
	or.b32  	%r60, %r33, %r34;
	selp.f64 	%fd104, %fd104, %fd54, %p9;
	selp.f64 	%fd113, %fd54, %fd113, %p9;
	mul.wide.s32 	%rd23, %r59, 8;
	add.s64 	%rd24, %rd4, %rd23;
	mul.wide.s32 	%rd25, %r1, 8;
	add.s64 	%rd26, %rd1, %rd25;
	ld.global.f64 	%fd55, [%rd26];
	mul.f64 	%fd56, %fd55, %fd49;
	atom.global.add.f64 	%fd57, [%rd24], %fd56;
	add.s64 	%rd27, %rd3, %rd23;
	ld.global.f64 	%fd58, [%rd26];
	ld.global.f64 	%fd59, [%rd6];
	mul.f64 	%fd60, %fd58, %fd59;
	atom.global.add.f64 	%fd61, [%rd27], %fd60;
	add.s64 	%rd28, %rd1, %rd23;
	ld.global.f64 	%fd62, [%rd26];
	atom.global.add.f64 	%fd63, [%rd28], %fd62;
	sub.s32 	%r35, %r59, %r60;
	mul.wide.s32 	%rd29, %r35, 4;
	add.s64 	%rd30, %rd2, %rd29;
	ld.global.u32 	%r56, [%rd30];
	setp.ge.s32 	%p10, %r56, %r27;
	@%p10 bra 	$L__BB6_6;
$L__BB6_7:
	setp.eq.s32 	%p12, %r56, -2;
	mov.pred 	%p31, -1;
	mov.f64 	%fd112, %fd104;
	@%p12 bra 	$L__BB6_15;
	sub.s32 	%r55, %r59, %r60;
	mul.wide.s32 	%rd31, %r55, 4;
	add.s64 	%rd7, %rd2, %rd31;
	atom.relaxed.global.cas.b32 	%r36, [%rd7], %r56, -2;
	setp.ne.s32 	%p14, %r36, %r56;
	mov.f64 	%fd112, %fd104;
	@%p14 bra 	$L__BB6_15;
	setp.eq.s32 	%p15, %r56, -1;
	@%p15 bra 	$L__BB6_17;
	setp.lt.s32 	%p16, %r56, 0;
	setp.ge.s32 	%p17, %r56, %r27;
	or.pred  	%p18, %p16, %p17;
	@%p18 bra 	$L__BB6_14;
$L__BB6_11:
	atom.global.add.u32 	%r59, [pPointer], -4;
	add.s32 	%r37, %r59, -3;
	setp.ge.s32 	%p19, %r37, %r27;
	@%p19 bra 	$L__BB6_13;
	mov.u64 	%rd56, $str;
	cvta.global.u64 	%rd57, %rd56;
	{ // callseq 3, 0
	.param .b64 param0;
	st.param.b64 	[param0], %rd57;
	.param .b64 param1;
	st.param.b64 	[param1], 0;
	.param .b32 retval0;
	call.uni (retval0), 
	vprintf, 
	(
	param0, 
	param1
	);
	ld.param.b32 	%r46, [retval0];
	} // callseq 3
	bra.uni 	$L__BB6_16;
$L__BB6_13:
	mul.wide.s32 	%rd32, %r59, 4;
	add.s64 	%rd33, %rd2, %rd32;
	mov.b32 	%r38, -1;
	st.global.u32 	[%rd33], %r38;
	st.global.u32 	[%rd33+-4], %r38;
	st.global.u32 	[%rd33+-8], %r38;
	st.global.u32 	[%rd33+-12], %r38;
	mul.wide.u32 	%rd34, %r56, 8;
	add.s64 	%rd35, %rd4, %rd34;
	ld.global.f64 	%fd64, [%rd35];
	sub.f64 	%fd65, %fd115, %fd114;
	fma.rn.f64 	%fd66, %fd65, 0d3FE0000000000000, %fd114;
	setp.le.f64 	%p20, %fd64, %fd66;
	selp.b32 	%r39, -2, 0, %p20;
	add.s64 	%rd36, %rd3, %rd34;
	ld.global.f64 	%fd67, [%rd36];
	sub.f64 	%fd68, %fd104, %fd113;
	fma.rn.f64 	%fd69, %fd68, 0d3FE0000000000000, %fd113;
	setp.gt.f64 	%p21, %fd67, %fd69;
	selp.s32 	%r40, -1, 0, %p21;
	add.s64 	%rd37, %rd1, %rd34;
	ld.global.f64 	%fd70, [%rd37];
	mul.wide.s32 	%rd38, %r59, 8;
	add.s64 	%rd39, %rd4, %rd38;
	ld.global.f64 	%fd71, [%rd39];
	fma.rn.f64 	%fd72, %fd70, %fd64, %fd71;
	st.global.f64 	[%rd39], %fd72;
	ld.global.f64 	%fd73, [%rd37];
	ld.global.f64 	%fd74, [%rd36];
	add.s64 	%rd40, %rd3, %rd38;
	ld.global.f64 	%fd75, [%rd40];
	fma.rn.f64 	%fd76, %fd73, %fd74, %fd75;
	st.global.f64 	[%rd40], %fd76;
	ld.global.f64 	%fd77, [%rd37];
	add.s64 	%rd41, %rd1, %rd38;
	ld.global.f64 	%fd78, [%rd41];
	add.f64 	%fd79, %fd77, %fd78;
	st.global.f64 	[%rd41], %fd79;
	mul.wide.u32 	%rd42, %r56, 4;
	add.s64 	%rd43, %rd2, %rd42;
	st.global.u32 	[%rd43], %r59;
	add.s32 	%r41, %r39, %r59;
	add.s32 	%r42, %r41, %r40;
	mul.wide.s32 	%rd44, %r42, 4;
	add.s64 	%rd45, %rd2, %rd44;
	st.global.u32 	[%rd45], %r56;
	ld.global.f64 	%fd80, [%rd5];
	setp.gtu.f64 	%p22, %fd80, %fd66;
	selp.b32 	%r43, 0, 2, %p22;
	selp.f64 	%fd114, %fd66, %fd114, %p22;
	selp.f64 	%fd115, %fd115, %fd66, %p22;
	ld.global.f64 	%fd81, [%rd6];
	setp.gt.f64 	%p23, %fd81, %fd69;
	selp.u32 	%r44, 1, 0, %p23;
	or.b32  	%r60, %r43, %r44;
	selp.f64 	%fd104, %fd104, %fd69, %p23;
	selp.f64 	%fd113, %fd69, %fd113, %p23;
	mul.wide.s32 	%rd46, %r1, 8;
	add.s64 	%rd47, %rd1, %rd46;
	ld.global.f64 	%fd82, [%rd47];
	ld.global.f64 	%fd83, [%rd39];
	fma.rn.f64 	%fd84, %fd82, %fd80, %fd83;
	st.global.f64 	[%rd39], %fd84;
	ld.global.f64 	%fd85, [%rd47];
	ld.global.f64 	%fd86, [%rd6];
	ld.global.f64 	%fd87, [%rd40];
	fma.rn.f64 	%fd88, %fd85, %fd86, %fd87;
	st.global.f64 	[%rd40], %fd88;
	ld.global.f64 	%fd89, [%rd47];
	ld.global.f64 	%fd90, [%rd41];
	add.f64 	%fd91, %fd89, %fd90;
	st.global.f64 	[%rd41], %fd91;
	sub.s32 	%r19, %r59, %r60;
	mul.wide.s32 	%rd48, %r19, 4;
	add.s64 	%rd49, %rd2, %rd48;
	ld.global.u32 	%r56, [%rd49];
	mov.b32 	%r45, -2;
	st.global.u32 	[%rd49], %r45;
	membar.gl;
	mul.wide.s32 	%rd50, %r55, 4;
	add.s64 	%rd51, %rd2, %rd50;
	st.global.u32 	[%rd51], %r59;
	setp.gt.s32 	%p24, %r56, -1;
	setp.lt.s32 	%p25, %r56, %r27;
	and.pred  	%p26, %p24, %p25;
	mov.u32 	%r55, %r19;
	@%p26 bra 	$L__BB6_11;
$L__BB6_14:
	mul.wide.s32 	%rd52, %r1, 4;
	add.s64 	%rd53, %rd2, %rd52;
	st.global.u32 	[%rd53], %r59;
	mul.wide.s32 	%rd54, %r55, 4;
	add.s64 	%rd55, %rd2, %rd54;
	st.global.u32 	[%rd55], %r1;
	mov.pred 	%p31, 0;
	mov.f64 	%fd112, %fd104;
$L__BB6_15:
	mov.pred 	%p30, -1;
	@%p31 bra 	$L__BB6_2;
$L__BB6_16:
	ret;
$L__BB6_17:
	mul.wide.s32 	%rd58, %r1, 4;
	add.s64 	%rd59, %rd2, %rd58;
	st.global.u32 	[%rd59], %r59;
	st.global.u32 	[%rd7], %r1;
	mov.pred 	%p31, 0;
	mov.f64 	%fd112, %fd104;
	bra.uni 	$L__BB6_15;

}
	// .globl	_Z10setPointeri
.visible .entry _Z10setPointeri(
	.param .u32 _Z10setPointeri_param_0
)
{
	.reg .b32 	%r<3>;

	ld.param.u32 	%r1, [_Z10setPointeri_param_0];
	add.s32 	%r2, %r1, -5;
	st.global.u32 	[pPointer], %r2;
	ret;

}
	// .globl	_Z4set0Pi
.visible .entry _Z4set0Pi(
	.param .u64 .ptr .align 1 _Z4set0Pi_param_0
)
{
	.reg .b32 	%r<4>;
	.reg .b64 	%rd<7>;

	ld.param.u64 	%rd1, [_Z4set0Pi_param_0];
	cvta.to.global.u64 	%rd2, %rd1;
	ld.global.u32 	%r1, [pPointer];
	mul.wide.s32 	%rd3, %r1, 4;
	add.s64 	%rd4, %rd2, %rd3;
	mov.b32 	%r2, 0;
	st.global.u32 	[%rd4], %r2;
	ld.global.u32 	%r3, [pPointer];
	mul.wide.s32 	%rd5, %r3, 4;
	add.s64 	%rd6, %rd2, %rd5;
	st.global.u32 	[%rd6+-4], %r2;
	ret;

}
.func  (.param .b64 func_retval0) __internal_accurate_pow(
	.param .b64 __internal_accurate_pow_param_0,
	.param .b64 __internal_accurate_pow_param_1
)
{
	.reg .pred 	%p<8>;
	.reg .b32 	%r<49>;
	.reg .b32 	%f<3>;
	.reg .b64 	%fd<109>;

	ld.param.f64 	%fd10, [__internal_accurate_pow_param_0];
	ld.param.f64 	%fd11, [__internal_accurate_pow_param_1];
	{
	.reg .b32 %temp; 
	mov.b64 	{%temp, %r46}, %fd10;
	}
	{
	.reg .b32 %temp; 
	mov.b64 	{%r45, %temp}, %fd10;
	}
	shr.u32 	%r47, %r46, 20;
	setp.gt.u32 	%p1, %r46, 1048575;
	@%p1 bra 	$L__BB9_2;
	mul.f64 	%fd12, %fd10, 0d4350000000000000;
	{
	.reg .b32 %temp; 
	mov.b64 	{%temp, %r46}, %fd12;
	}
	{
	.reg .b32 %temp; 
	mov.b64 	{%r45, %temp}, %fd12;
	}
	shr.u32 	%r16, %r46, 20;
	add.s32 	%r47, %r16, -54;
$L__BB9_2:
	add.s32 	%r48, %r47, -1023;
	and.b32  	%r17, %r46, -2146435073;
	or.b32  	%r18, %r17, 1072693248;
	mov.b64 	%fd107, {%r45, %r18};
	setp.lt.u32 	%p2, %r18, 1073127583;
	@%p2 bra 	$L__BB9_4;
	{
	.reg .b32 %temp; 
	mov.b64 	{%r19, %temp}, %fd107;
	}
	{
	.reg .b32 %temp; 
	mov.b64 	{%temp, %r20}, %fd107;
	}
	add.s32 	%r21, %r20, -1048576;
	mov.b64 	%fd107, {%r19, %r21};
	add.s32 	%r48, %r47, -1022;
$L__BB9_4:
	add.f64 	%fd13, %fd107, 0dBFF0000000000000;
	add.f64 	%fd14, %fd107, 0d3FF0000000000000;
	rcp.approx.ftz.f64 	%fd15, %fd14;
	neg.f64 	%fd16, %fd14;
	fma.rn.f64 	%fd17, %fd16, %fd15, 0d3FF0000000000000;
	fma.rn.f64 	%fd18, %fd17, %fd17, %fd17;
	fma.rn.f64 	%fd19, %fd18, %fd15, %fd15;
	mul.f64 	%fd20, %fd13, %fd19;
	fma.rn.f64 	%fd21, %fd13, %fd19, %fd20;
	mul.f64 	%fd22, %fd21, %fd21;
	fma.rn.f64 	%fd23, %fd22, 0d3EB0F5FF7D2CAFE2, 0d3ED0F5D241AD3B5A;
	fma.rn.f64 	%fd24, %fd23, %fd22, 0d3EF3B20A75488A3F;
	fma.rn.f64 	%fd25, %fd24, %fd22, 0d3F1745CDE4FAECD5;
	fma.rn.f64 	%fd26, %fd25, %fd22, 0d3F3C71C7258A578B;
	fma.rn.f64 	%fd27, %fd26, %fd22, 0d3F6249249242B910;
	fma.rn.f64 	%fd28, %fd27, %fd22, 0d3F89999999999DFB;
	sub.f64 	%fd29, %fd13, %fd21;
	add.f64 	%fd30, %fd29, %fd29;
	neg.f64 	%fd31, %fd21;
	fma.rn.f64 	%fd32, %fd31, %fd13, %fd30;
	mul.f64 	%fd33, %fd19, %fd32;
	fma.rn.f64 	%fd34, %fd22, %fd28, 0d3FB5555555555555;
	mov.f64 	%fd35, 0d3FB5555555555555;
	sub.f64 	%fd36, %fd35, %fd34;
	fma.rn.f64 	%fd37, %fd22, %fd28, %fd36;
	add.f64 	%fd38, %fd37, 0dBC46A4CB00B9E7B0;
	add.f64 	%fd39, %fd34, %fd38;
	sub.f64 	%fd40, %fd34, %fd39;
	add.f64 	%fd41, %fd38, %fd40;
	mul.rn.f64 	%fd42, %fd21, %fd21;
	neg.f64 	%fd43, %fd42;
	fma.rn.f64 	%fd44, %fd21, %fd21, %fd43;
	{
	.reg .b32 %temp; 
	mov.b64 	{%r22, %temp}, %fd33;
	}
	{
	.reg .b32 %temp; 
	mov.b64 	{%temp, %r23}, %fd33;
	}
	add.s32 	%r24, %r23, 1048576;
	mov.b64 	%fd45, {%r22, %r24};
	fma.rn.f64 	%fd46, %fd21, %fd45, %fd44;
	mul.rn.f64 	%fd47, %fd42, %fd21;
	neg.f64 	%fd48, %fd47;
	fma.rn.f64 	%fd49, %fd42, %fd21, %fd48;
	fma.rn.f64 	%fd50, %fd42, %fd33, %fd49;
	fma.rn.f64 	%fd51, %fd46, %fd21, %fd50;
	mul.rn.f64 	%fd52, %fd39, %fd47;
	neg.f64 	%fd53, %fd52;
	fma.rn.f64 	%fd54, %fd39, %fd47, %fd53;
	fma.rn.f64 	%fd55, %fd39, %fd51, %fd54;
	fma.rn.f64 	%fd56, %fd41, %fd47, %fd55;
	add.f64 	%fd57, %fd52, %fd56;
	sub.f64 	%fd58, %fd52, %fd57;
	add.f64 	%fd59, %fd56, %fd58;
	add.f64 	%fd60, %fd21, %fd57;
	sub.f64 	%fd61, %fd21, %fd60;
	add.f64 	%fd62, %fd57, %fd61;
	add.f64 	%fd63, %fd59, %fd62;
	add.f64 	%fd64, %fd33, %fd63;
	add.f64 	%fd65, %fd60, %fd64;
	sub.f64 	%fd66, %fd60, %fd65;
	add.f64 	%fd67, %fd64, %fd66;
	xor.b32  	%r25, %r48, -2147483648;
	mov.b32 	%r26, 1127219200;
	mov.b64 	%fd68, {%r25, %r26};
	mov.b32 	%r27, -2147483648;
	mov.b64 	%fd69, {%r27, %r26};
	sub.f64 	%fd70, %fd68, %fd69;
	fma.rn.f64 	%fd71, %fd70, 0d3FE62E42FEFA39EF, %fd65;
	fma.rn.f64 	%fd72, %fd70, 0dBFE62E42FEFA39EF, %fd71;
	sub.f64 	%fd73, %fd72, %fd65;
	sub.f64 	%fd74, %fd67, %fd73;
	fma.rn.f64 	%fd75, %fd70, 0d3C7ABC9E3B39803F, %fd74;
	add.f64 	%fd76, %fd71, %fd75;
	sub.f64 	%fd77, %fd71, %fd76;
	add.f64 	%fd78, %fd75, %fd77;
	{
	.reg .b32 %temp; 
	mov.b64 	{%temp, %r28}, %fd11;
	}
	{
	.reg .b32 %temp; 
	mov.b64 	{%r29, %temp}, %fd11;
	}
	shl.b32 	%r30, %r28, 1;
	setp.gt.u32 	%p3, %r30, -33554433;
	and.b32  	%r31, %r28, -15728641;
	selp.b32 	%r32, %r31, %r28, %p3;
	mov.b64 	%fd79, {%r29, %r32};
	mul.rn.f64 	%fd80, %fd76, %fd79;
	neg.f64 	%fd81, %fd80;
	fma.rn.f64 	%fd82, %fd76, %fd79, %fd81;
	fma.rn.f64 	%fd83, %fd78, %fd79, %fd82;
	add.f64 	%fd4, %fd80, %fd83;
	sub.f64 	%fd84, %fd80, %fd4;
	add.f64 	%fd5, %fd83, %fd84;
	fma.rn.f64 	%fd85, %fd4, 0d3FF71547652B82FE, 0d4338000000000000;
	{
	.reg .b32 %temp; 
	mov.b64 	{%r13, %temp}, %fd85;
	}
	mov.f64 	%fd86, 0dC338000000000000;
	add.rn.f64 	%fd87, %fd85, %fd86;
	fma.rn.f64 	%fd88, %fd87, 0dBFE62E42FEFA39EF, %fd4;
	fma.rn.f64 	%fd89, %fd87, 0dBC7ABC9E3B39803F, %fd88;
	fma.rn.f64 	%fd90, %fd89, 0d3E5ADE1569CE2BDF, 0d3E928AF3FCA213EA;
	fma.rn.f64 	%fd91, %fd90, %fd89, 0d3EC71DEE62401315;
	fma.rn.f64 	%fd92, %fd91, %fd89, 0d3EFA01997C89EB71;
	fma.rn.f64 	%fd93, %fd92, %fd89, 0d3F2A01A014761F65;
	fma.rn.f64 	%fd94, %fd93, %fd89, 0d3F56C16C1852B7AF;
	fma.rn.f64 	%fd95, %fd94, %fd89, 0d3F81111111122322;
	fma.rn.f64 	%fd96, %fd95, %fd89, 0d3FA55555555502A1;
	fma.rn.f64 	%fd97, %fd96, %fd89, 0d3FC5555555555511;
	fma.rn.f64 	%fd98, %fd97, %fd89, 0d3FE000000000000B;
	fma.rn.f64 	%fd99, %fd98, %fd89, 0d3FF0000000000000;
	fma.rn.f64 	%fd100, %fd99, %fd89, 0d3FF0000000000000;
	{
	.reg .b32 %temp; 
	mov.b64 	{%r14, %temp}, %fd100;
	}
	{
	.reg .b32 %temp; 
	mov.b64 	{%temp, %r15}, %fd100;
	}
	shl.b32 	%r33, %r13, 20;
	add.s32 	%r34, %r33, %r15;
	mov.b64 	%fd108, {%r14, %r34};
	{
	.reg .b32 %temp; 
	mov.b64 	{%temp, %r35}, %fd4;
	}
	mov.b32 	%f2, %r35;
	abs.f32 	%f1, %f2;
	setp.lt.f32 	%p4, %f1, 0f4086232B;
	@%p4 bra 	$L__BB9_7;
	setp.lt.f64 	%p5, %fd4, 0d0000000000000000;
	add.f64 	%fd101, %fd4, 0d7FF0000000000000;
	selp.f64 	%fd108, 0d0000000000000000, %fd101, %p5;
	setp.geu.f32 	%p6, %f1, 0f40874800;
	@%p6 bra 	$L__BB9_7;
	shr.u32 	%r36, %r13, 31;
	add.s32 	%r37, %r13, %r36;
	shr.s32 	%r38, %r37, 1;
	shl.b32 	%r39, %r38, 20;
	add.s32 	%r40, %r15, %r39;
	mov.b64 	%fd102, {%r14, %r40};
	sub.s32 	%r41, %r13, %r38;
	shl.b32 	%r42, %r41, 20;
	add.s32 	%r43, %r42, 1072693248;
	mov.b32 	%r44, 0;
	mov.b64 	%fd103, {%r44, %r43};
	mul.f64 	%fd108, %fd103, %fd102;
$L__BB9_7:
	abs.f64 	%fd104, %fd108;
	setp.eq.f64 	%p7, %fd104, 0d7FF0000000000000;
	fma.rn.f64 	%fd105, %fd108, %fd5, %fd108;
	selp.f64 	%fd106, %fd108, %fd105, %p7;
	st.param.f64 	[func_retval0], %fd106;
	ret;

}


// ===== COMPILED SASS (sm_100) =====

	.target	sm_100

	.elftype	@"ET_EXEC"


//--------------------- .note.nv.tkinfo           --------------------------
	.section	.note.nv.tkinfo,"",@"SHT_NOTE"
	.sectionflags	@"SHF_NOTE_NV_TKINFO"
	.tkinfo
        /*0018*/ 	.word	0x00000002
        /*0030*/ 	.string	""
        /*0030*/ 	.string	"ptxas"
        /*0030*/ 	.string	"Cuda compilation tools, release 13.0, V13.0.88"
        /*0030*/ 	.string	"Build cuda_13.0.r13.0/compiler.36424714_0"
        /*0030*/ 	.string	"-arch sm_100 -m 64 "



//--------------------- .note.nv.cuinfo           --------------------------
	.section	.note.nv.cuinfo,"",@"SHT_NOTE"
	.sectionflags	@"SHF_NOTE_NV_CUINFO"
        /*0018*/ 	.short	0x0002
        /*001a*/ 	.short	0x0064
        /*001c*/ 	.short	0x0082
	.zero		2


//--------------------- .nv.info                  --------------------------
	.section	.nv.info,"",@"SHT_CUDA_INFO"
	.align	4


	//----- nvinfo : EIATTR_REGCOUNT
	.align		4
        /*0000*/ 	.byte	0x04, 0x2f
        /*0002*/ 	.short	(.L_9 - .L_8)
	.align		4
.L_8:
        /*0004*/ 	.word	index@(_Z11boundingBoxPdS_iS_S_S_S_Pi)
        /*0008*/ 	.word	0x00000016


	//----- nvinfo : EIATTR_FRAME_SIZE
	.align		4
.L_9:
        /*000c*/ 	.byte	0x04, 0x11
        /*000e*/ 	.short	(.L_11 - .L_10)
	.align		4
.L_10:
        /*0010*/ 	.word	index@(_Z11boundingBoxPdS_iS_S_S_S_Pi)
        /*0014*/ 	.word	0x00000000


	//----- nvinfo : EIATTR_REGCOUNT
	.align		4
.L_11:
        /*0018*/ 	.byte	0x04, 0x2f
        /*001a*/ 	.short	(.L_13 - .L_12)
	.align		4
.L_12:
        /*001c*/ 	.word	index@(_Z19boundingBoxExpanderPdS_S_S_)
        /*0020*/ 	.word	0x00000014


	//----- nvinfo : EIATTR_FRAME_SIZE
	.align		4
.L_13:
        /*0024*/ 	.byte	0x04, 0x11
        /*0026*/ 	.short	(.L_15 - .L_14)
	.align		4
.L_14:
        /*0028*/ 	.word	index@(_Z19boundingBoxExpanderPdS_S_S_)
        /*002c*/ 	.word	0x00000000


	//----- nvinfo : EIATTR_REGCOUNT
	.align		4
.L_15:
        /*0030*/ 	.byte	0x04, 0x2f
        /*0032*/ 	.short	(.L_17 - .L_16)
	.align		4
.L_16:
        /*0034*/ 	.word	index@(_Z17calculateMovementPdS_S_S_S_S_S_i)
        /*0038*/ 	.word	0x00000018


	//----- nvinfo : EIATTR_FRAME_SIZE
	.align		4
.L_17:
        /*003c*/ 	.byte	0x04, 0x11
        /*003e*/ 	.short	(.L_19 - .L_18)
	.align		4
.L_18:
        /*0040*/ 	.word	index@($__internal_3_$__cuda_sm20_dblrcp_rn_slowpath_v3)
        /*0044*/ 	.word	0x00000000


	//----- nvinfo : EIATTR_FRAME_SIZE
	.align		4
.L_19:
        /*0048*/ 	.byte	0x04, 0x11
        /*004a*/ 	.short	(.L_21 - .L_20)
	.align		4
.L_20:
        /*004c*/ 	.word	index@(_Z17calculateMovementPdS_S_S_S_S_S_i)
        /*0050*/ 	.word	0x00000000


	//----- nvinfo : EIATTR_REGCOUNT
	.align		4
.L_21:
        /*0054*/ 	.byte	0x04, 0x2f
        /*0056*/ 	.short	(.L_23 - .L_22)
	.align		4
.L_22:
        /*0058*/ 	.word	index@(_Z14calculateForcePiPdS0_S0_iiS0_S0_S0_S0_)
        /*005c*/ 	.word	0x00000038


	//----- nvinfo : EIATTR_FRAME_SIZE
	.align		4
.L_23:
        /*0060*/ 	.byte	0x04, 0x11
        /*0062*/ 	.short	(.L_25 - .L_24)
	.align		4
.L_24:
        /*0064*/ 	.word	index@($_Z14calculateForcePiPdS0_S0_iiS0_S0_S0_S0_$__internal_accurate_pow)
        /*0068*/ 	.word	0x00000000


	//----- nvinfo : EIATTR_FRAME_SIZE
	.align		4
.L_25:
        /*006c*/ 	.byte	0x04, 0x11
        /*006e*/ 	.short	(.L_27 - .L_26)
	.align		4
.L_26:
        /*0070*/ 	.word	index@($__internal_2_$__cuda_sm20_sqrt_rn_f32_slowpath)
        /*0074*/ 	.word	0x00000000


	//----- nvinfo : EIATTR_FRAME_SIZE
	.align		4
.L_27:
        /*0078*/ 	.byte	0x04, 0x11
        /*007a*/ 	.short	(.L_29 - .L_28)
	.align		4
.L_28:
        /*007c*/ 	.word	index@($__internal_1_$__cuda_sm20_div_rn_f64_full)
        /*0080*/ 	.word	0x00000000


	//----- nvinfo : EIATTR_FRAME_SIZE
	.align		4
.L_29:
        /*0084*/ 	.byte	0x04, 0x11
        /*0086*/ 	.short	(.L_31 - .L_30)
	.align		4
.L_30:
        /*0088*/ 	.word	index@(_Z14calculateForcePiPdS0_S0_iiS0_S0_S0_S0_)
        /*008c*/ 	.word	0x00000000


	//----- nvinfo : EIATTR_REGCOUNT
	.align		4
.L_31:
        /*0090*/ 	.byte	0x04, 0x2f
        /*0092*/ 	.short	(.L_33 - .L_32)
	.align		4
.L_32:
        /*0094*/ 	.word	index@(_Z19calculateCenterMassPiPdS0_S0_i)
        /*0098*/ 	.word	0x00000027


	//----- nvinfo : EIATTR_FRAME_SIZE
	.align		4
.L_33:
        /*009c*/ 	.byte	0x04, 0x11
        /*009e*/ 	.short	(.L_35 - .L_34)
	.align		4
.L_34:
        /*00a0*/ 	.word	index@($__internal_0_$__cuda_sm20_div_rn_f64_full)
        /*00a4*/ 	.word	0x00000000


	//----- nvinfo : EIATTR_FRAME_SIZE
	.align		4
.L_35:
        /*00a8*/ 	.byte	0x04, 0x11
        /*00aa*/ 	.short	(.L_37 - .L_36)
	.align		4
.L_36:
        /*00ac*/ 	.word	index@(_Z19calculateCenterMassPiPdS0_S0_i)
        /*00b0*/ 	.word	0x00000000


	//----- nvinfo : EIATTR_REGCOUNT
	.align		4
.L_37:
        /*00b4*/ 	.byte	0x04, 0x2f
        /*00b6*/ 	.short	(.L_39 - .L_38)
	.align		4
.L_38:
        /*00b8*/ 	.word	index@(_Z10resetArrayPdS_S_i)
        /*00bc*/ 	.word	0x00000014


	//----- nvinfo : EIATTR_FRAME_SIZE
	.align		4
.L_39:
        /*00c0*/ 	.byte	0x04, 0x11
        /*00c2*/ 	.short	(.L_41 - .L_40)
	.align		4
.L_40:
        /*00c4*/ 	.word	index@(_Z10resetArrayPdS_S_i)
        /*00c8*/ 	.word	0x00000000


	//----- nvinfo : EIATTR_REGCOUNT
	.align		4
.L_41:
        /*00cc*/ 	.byte	0x04, 0x2f
        /*00ce*/ 	.short	(.L_43 - .L_42)
	.align		4
.L_42:
        /*00d0*/ 	.word	index@(_Z10createTreePdS_S_S_S_S_S_Piii)
        /*00d4*/ 	.word	0x00000028


	//----- nvinfo : EIATTR_FRAME_SIZE
	.align		4
.L_43:
        /*00d8*/ 	.byte	0x04, 0x11
        /*00da*/ 	.short	(.L_45 - .L_44)
	.align		4
.L_44:
        /*00dc*/ 	.word	index@(_Z10createTreePdS_S_S_S_S_S_Piii)
        /*00e0*/ 	.word	0x00000000


	//----- nvinfo : EIATTR_REGCOUNT
	.align		4
.L_45:
        /*00e4*/ 	.byte	0x04, 0x2f
        /*00e6*/ 	.short	(.L_47 - .L_46)
	.align		4
.L_46:
        /*00e8*/ 	.word	index@(_Z10setPointeri)
        /*00ec*/ 	.word	0x00000008


	//----- nvinfo : EIATTR_FRAME_SIZE
	.align		4
.L_47:
        /*00f0*/ 	.byte	0x04, 0x11
        /*00f2*/ 	.short	(.L_49 - .L_48)
	.align		4
.L_48:
        /*00f4*/ 	.word	index@(_Z10setPointeri)
        /*00f8*/ 	.word	0x00000000


	//----- nvinfo : EIATTR_REGCOUNT
	.align		4
.L_49:
        /*00fc*/ 	.byte	0x04, 0x2f
        /*00fe*/ 	.short	(.L_51 - .L_50)
	.align		4
.L_50:
        /*0100*/ 	.word	index@(_Z4set0Pi)
        /*0104*/ 	.word	0x0000000c


	//----- nvinfo : EIATTR_FRAME_SIZE
	.align		4
.L_51:
        /*0108*/ 	.byte	0x04, 0x11
        /*010a*/ 	.short	(.L_53 - .L_52)
	.align		4
.L_52:
        /*010c*/ 	.word	index@(_Z4set0Pi)
        /*0110*/ 	.word	0x00000000


	//----- nvinfo : EIATTR_MIN_STACK_SIZE
	.align		4
.L_53:
        /*0114*/ 	.byte	0x04, 0x12
        /*0116*/ 	.short	(.L_55 - .L_54)
	.align		4
.L_54:
        /*0118*/ 	.word	index@(_Z4set0Pi)
        /*011c*/ 	.word	0x00000000


	//----- nvinfo : EIATTR_MIN_STACK_SIZE
	.align		4
.L_55:
        /*0120*/ 	.byte	0x04, 0x12
        /*0122*/ 	.short	(.L_57 - .L_56)
	.align		4
.L_56:
        /*0124*/ 	.word	index@(_Z10setPointeri)
        /*0128*/ 	.word	0x00000000


	//----- nvinfo : EIATTR_MIN_STACK_SIZE
	.align		4
.L_57:
        /*012c*/ 	.byte	0x04, 0x12
        /*012e*/ 	.short	(.L_59 - .L_58)
	.align		4
.L_58:
        /*0130*/ 	.word	index@(_Z10createTreePdS_S_S_S_S_S_Piii)
        /*0134*/ 	.word	0x00000000


	//----- nvinfo : EIATTR_MIN_STACK_SIZE
	.align		4
.L_59:
        /*0138*/ 	.byte	0x04, 0x12
        /*013a*/ 	.short	(.L_61 - .L_60)
	.align		4
.L_60:
        /*013c*/ 	.word	index@(_Z10resetArrayPdS_S_i)
        /*0140*/ 	.word	0x00000000


	//----- nvinfo : EIATTR_MIN_STACK_SIZE
	.align		4
.L_61:
        /*0144*/ 	.byte	0x04, 0x12
        /*0146*/ 	.short	(.L_63 - .L_62)
	.align		4
.L_62:
        /*0148*/ 	.word	index@(_Z19calculateCenterMassPiPdS0_S0_i)
        /*014c*/ 	.word	0x00000000


	//----- nvinfo : EIATTR_MIN_STACK_SIZE
	.align		4
.L_63:
        /*0150*/ 	.byte	0x04, 0x12
        /*0152*/ 	.short	(.L_65 - .L_64)
	.align		4
.L_64:
        /*0154*/ 	.word	index@(_Z14calculateForcePiPdS0_S0_iiS0_S0_S0_S0_)
        /*0158*/ 	.word	0x00000000


	//----- nvinfo : EIATTR_MIN_STACK_SIZE
	.align		4
.L_65:
        /*015c*/ 	.byte	0x04, 0x12
        /*015e*/ 	.short	(.L_67 - .L_66)
	.align		4
.L_66:
        /*0160*/ 	.word	index@(_Z17calculateMovementPdS_S_S_S_S_S_i)
        /*0164*/ 	.word	0x00000000


	//----- nvinfo : EIATTR_MIN_STACK_SIZE
	.align		4
.L_67:
        /*0168*/ 	.byte	0x04, 0x12
        /*016a*/ 	.short	(.L_69 - .L_68)
	.align		4
.L_68:
        /*016c*/ 	.word	index@(_Z19boundingBoxExpanderPdS_S_S_)
        /*0170*/ 	.word	0x00000000


	//----- nvinfo : EIATTR_MIN_STACK_SIZE
	.align		4
.L_69:
        /*0174*/ 	.byte	0x04, 0x12
        /*0176*/ 	.short	(.L_71 - .L_70)
	.align		4
.L_70:
        /*0178*/ 	.word	index@(_Z11boundingBoxPdS_iS_S_S_S_Pi)
        /*017c*/ 	.word	0x00000000
.L_71:


//--------------------- .nv.compat                --------------------------
	.section	.nv.compat,"",@"SHT_CUDA_COMPAT_INFO"
	.align	4
        /*0000*/ 	.byte	0x02, 0x09, 0x00, 0x00, 0x02, 0x02, 0x01, 0x00, 0x02, 0x05, 0x05, 0x00, 0x03, 0x07, 0x01, 0x01
        /*0010*/ 	.byte	0x02, 0x03, 0x00, 0x00, 0x02, 0x06, 0x01, 0x00, 0x04, 0x0b, 0x08, 0x00, 0x01, 0x00, 0x00, 0x00
        /*0020*/ 	.byte	0x00, 0x00, 0x00, 0x00


//--------------------- .nv.info._Z4set0Pi        --------------------------
	.section	.nv.info._Z4set0Pi,"",@"SHT_CUDA_INFO"
	.sectionflags	@""
	.align	4


	//----- nvinfo : EIATTR_CUDA_API_VERSION
	.align		4
        /*0000*/ 	.byte	0x04, 0x37
        /*0002*/ 	.short	(.L_73 - .L_72)
.L_72:
        /*0004*/ 	.word	0x00000082


	//----- nvinfo : EIATTR_KPARAM_INFO
	.align		4
.L_73:
        /*0008*/ 	.byte	0x04, 0x17
        /*000a*/ 	.short	(.L_75 - .L_74)
.L_74:
        /*000c*/ 	.word	0x00000000
        /*0010*/ 	.short	0x0000
        /*0012*/ 	.short	0x0000
        /*0014*/ 	.byte	0x00, 0xf5, 0x21, 0x00


	//----- nvinfo : EIATTR_SPARSE_MMA_MASK
	.align		4
.L_75:
        /*0018*/ 	.byte	0x03, 0x50
        /*001a*/ 	.short	0x0000


	//----- nvinfo : EIATTR_MAXREG_COUNT
	.align		4
        /*001c*/ 	.byte	0x03, 0x1b
        /*001e*/ 	.short	0x00ff


	//----- nvinfo : EIATTR_MERCURY_ISA_VERSION
	.align		4
        /*0020*/ 	.byte	0x03, 0x5f
        /*0022*/ 	.short	0x0101


	//----- nvinfo : EIATTR_VRC_CTA_INIT_COUNT
	.align		4
        /*0024*/ 	.byte	0x02, 0x4a
	.zero		1
	.zero		1


	//----- nvinfo : EIATTR_EXIT_INSTR_OFFSETS
	.align		4
        /*0028*/ 	.byte	0x04, 0x1c
        /*002a*/ 	.short	(.L_77 - .L_76)


	//   ....[0]....
.L_76:
        /*002c*/ 	.word	0x000000a0


	//----- nvinfo : EIATTR_CBANK_PARAM_SIZE
	.align		4
.L_77:
        /*0030*/ 	.byte	0x03, 0x19
        /*0032*/ 	.short	0x0008


	//----- nvinfo : EIATTR_PARAM_CBANK
	.align		4
        /*0034*/ 	.byte	0x04, 0x0a
        /*0036*/ 	.short	(.L_79 - .L_78)
	.align		4
.L_78:
        /*0038*/ 	.word	index@(.nv.constant0._Z4set0Pi)
        /*003c*/ 	.short	0x0380
        /*003e*/ 	.short	0x0008


	//----- nvinfo : EIATTR_SW_WAR
	.align		4
.L_79:
        /*0040*/ 	.byte	0x04, 0x36
        /*0042*/ 	.short	(.L_81 - .L_80)
.L_80:
        /*0044*/ 	.word	0x00000008
.L_81:


//--------------------- .nv.info._Z10setPointeri  --------------------------
	.section	.nv.info._Z10setPointeri,"",@"SHT_CUDA_INFO"
	.sectionflags	@""
	.align	4


	//----- nvinfo : EIATTR_CUDA_API_VERSION
	.align		4
        /*0000*/ 	.byte	0x04, 0x37
        /*0002*/ 	.short	(.L_83 - .L_82)
.L_82:
        /*0004*/ 	.word	0x00000082


	//----- nvinfo : EIATTR_KPARAM_INFO
	.align		4
.L_83:
        /*0008*/ 	.byte	0x04, 0x17
        /*000a*/ 	.short	(.L_85 - .L_84)
.L_84:
        /*000c*/ 	.word	0x00000000
        /*0010*/ 	.short	0x0000
        /*0012*/ 	.short	0x0000
        /*0014*/ 	.byte	0x00, 0xf0, 0x11, 0x00


	//----- nvinfo : EIATTR_SPARSE_MMA_MASK
	.align		4
.L_85:
        /*0018*/ 	.byte	0x03, 0x50
        /*001a*/ 	.short	0x0000


	//----- nvinfo : EIATTR_MAXREG_COUNT
	.align		4
        /*001c*/ 	.byte	0x03, 0x1b
        /*001e*/ 	.short	0x00ff


	//----- nvinfo : EIATTR_MERCURY_ISA_VERSION
	.align		4
        /*0020*/ 	.byte	0x03, 0x5f
        /*0022*/ 	.short	0x0101


	//----- nvinfo : EIATTR_VRC_CTA_INIT_COUNT
	.align		4
        /*0024*/ 	.byte	0x02, 0x4a
	.zero		1
	.zero		1


	//----- nvinfo : EIATTR_EXIT_INSTR_OFFSETS
	.align		4
        /*0028*/ 	.byte	0x04, 0x1c
        /*002a*/ 	.short	(.L_87 - .L_86)


	//   ....[0]....
.L_86:
        /*002c*/ 	.word	0x00000060


	//----- nvinfo : EIATTR_CBANK_PARAM_SIZE
	.align		4
.L_87:
        /*0030*/ 	.byte	0x03, 0x19
        /*0032*/ 	.short	0x0004


	//----- nvinfo : EIATTR_PARAM_CBANK
	.align		4
        /*0034*/ 	.byte	0x04, 0x0a
        /*0036*/ 	.short	(.L_89 - .L_88)
	.align		4
.L_88:
        /*0038*/ 	.word	index@(.nv.constant0._Z10setPointeri)
        /*003c*/ 	.short	0x0380
        /*003e*/ 	.short	0x0004


	//----- nvinfo : EIATTR_SW_WAR
	.align		4
.L_89:
        /*0040*/ 	.byte	0x04, 0x36
        /*0042*/ 	.short	(.L_91 - .L_90)
.L_90:
        /*0044*/ 	.word	0x00000008
.L_91:


//--------------------- .nv.info._Z10createTreePdS_S_S_S_S_S_Piii --------------------------
	.section	.nv.info._Z10createTreePdS_S_S_S_S_S_Piii,"",@"SHT_CUDA_INFO"
	.sectionflags	@""
	.align	4


	//----- nvinfo : EIATTR_CUDA_API_VERSION
	.align		4
        /*0000*/ 	.byte	0x04, 0x37
        /*0002*/ 	.short	(.L_93 - .L_92)
.L_92:
        /*0004*/ 	.word	0x00000082


	//----- nvinfo : EIATTR_KPARAM_INFO
	.align		4
.L_93:
        /*0008*/ 	.byte	0x04, 0x17
        /*000a*/ 	.short	(.L_95 - .L_94)
.L_94:
        /*000c*/ 	.word	0x00000000
        /*0010*/ 	.short	0x0009
        /*0012*/ 	.short	0x0044
        /*0014*/ 	.byte	0x00, 0xf0, 0x11, 0x00


	//----- nvinfo : EIATTR_KPARAM_INFO
	.align		4
.L_95:
        /*0018*/ 	.byte	0x04, 0x17
        /*001a*/ 	.short	(.L_97 - .L_96)
.L_96:
        /*001c*/ 	.word	0x00000000
        /*0020*/ 	.short	0x0008
        /*0022*/ 	.short	0x0040
        /*0024*/ 	.byte	0x00, 0xf0, 0x11, 0x00


	//----- nvinfo : EIATTR_KPARAM_INFO
	.align		4
.L_97:
        /*0028*/ 	.byte	0x04, 0x17
        /*002a*/ 	.short	(.L_99 - .L_98)
.L_98:
        /*002c*/ 	.word	0x00000000
        /*0030*/ 	.short	0x0007
        /*0032*/ 	.short	0x0038
        /*0034*/ 	.byte	0x00, 0xf5, 0x21, 0x00


	//----- nvinfo : EIATTR_KPARAM_INFO
	.align		4
.L_99:
        /*0038*/ 	.byte	0x04, 0x17
        /*003a*/ 	.short	(.L_101 - .L_100)
.L_100:
        /*003c*/ 	.word	0x00000000
        /*0040*/ 	.short	0x0006
        /*0042*/ 	.short	0x0030
        /*0044*/ 	.byte	0x00, 0xf5, 0x21, 0x00


	//----- nvinfo : EIATTR_KPARAM_INFO
	.align		4
.L_101:
        /*0048*/ 	.byte	0x04, 0x17
        /*004a*/ 	.short	(.L_103 - .L_102)
.L_102:
        /*004c*/ 	.word	0x00000000
        /*0050*/ 	.short	0x0005
        /*0052*/ 	.short	0x0028
        /*0054*/ 	.byte	0x00, 0xf5, 0x21, 0x00


	//----- nvinfo : EIATTR_KPARAM_INFO
	.align		4
.L_103:
        /*0058*/ 	.byte	0x04, 0x17
        /*005a*/ 	.short	(.L_105 - .L_104)
.L_104:
        /*005c*/ 	.word	0x00000000
        /*0060*/ 	.short	0x0004
        /*0062*/ 	.short	0x0020
        /*0064*/ 	.byte	0x00, 0xf5, 0x21, 0x00


	//----- nvinfo : EIATTR_KPARAM_INFO
	.align		4
.L_105:
        /*0068*/ 	.byte	0x04, 0x17
        /*006a*/ 	.short	(.L_107 - .L_106)
.L_106:
        /*006c*/ 	.word	0x00000000
        /*0070*/ 	.short	0x0003
        /*0072*/ 	.short	0x0018
        /*0074*/ 	.byte	0x00, 0xf5, 0x21, 0x00


	//----- nvinfo : EIATTR_KPARAM_INFO
	.align		4
.L_107:
        /*0078*/ 	.byte	0x04, 0x17
        /*007a*/ 	.short	(.L_109 - .L_108)
.L_108:
        /*007c*/ 	.word	0x00000000
        /*0080*/ 	.short	0x0002
        /*0082*/ 	.short	0x0010
        /*0084*/ 	.byte	0x00, 0xf5, 0x21, 0x00


	//----- nvinfo : EIATTR_KPARAM_INFO
	.align		4
.L_109:
        /*0088*/ 	.byte	0x04, 0x17
        /*008a*/ 	.short	(.L_111 - .L_110)
.L_110:
        /*008c*/ 	.word	0x00000000
        /*0090*/ 	.short	0x0001
        /*0092*/ 	.short	0x0008
        /*0094*/ 	.byte	0x00, 0xf5, 0x21, 0x00


	//----- nvinfo : EIATTR_KPARAM_INFO
	.align		4
.L_111:
        /*0098*/ 	.byte	0x04, 0x17
        /*009a*/ 	.short	(.L_113 - .L_112)
.L_112:
        /*009c*/ 	.word	0x00000000
        /*00a0*/ 	.short	0x0000
        /*00a2*/ 	.short	0x0000
        /*00a4*/ 	.byte	0x00, 0xf5, 0x21, 0x00


	//----- nvinfo : EIATTR_SPARSE_MMA_MASK
	.align		4
.L_113:
        /*00a8*/ 	.byte	0x03, 0x50
        /*00aa*/ 	.short	0x0000


	//----- nvinfo : EIATTR_MAXREG_COUNT
	.align		4
        /*00ac*/ 	.byte	0x03, 0x1b
        /*00ae*/ 	.short	0x00ff


	//----- nvinfo : EIATTR_EXTERNS
	.align		4
        /*00b0*/ 	.byte	0x04, 0x0f
        /*00b2*/ 	.short	(.L_115 - .L_114)


	//   ....[0]....
	.align		4
.L_114:
        /*00b4*/ 	.word	index@(vprintf)


	//----- nvinfo : EIATTR_MERCURY_ISA_VERSION
	.align		4
.L_115:
        /*00b8*/ 	.byte	0x03, 0x5f
        /*00ba*/ 	.short	0x0101


	//----- nvinfo : EIATTR_INT_WARP_WIDE_INSTR_OFFSETS
	.align		4
        /*00bc*/ 	.byte	0x04, 0x31
        /*00be*/ 	.short	(.L_117 - .L_116)


	//   ....[0]....
.L_116:
        /*00c0*/ 	.word	0x00000880


	//   ....[1]....
        /*00c4*/ 	.word	0x00000930


	//----- nvinfo : EIATTR_VRC_CTA_INIT_COUNT
	.align		4
.L_117:
        /*00c8*/ 	.byte	0x02, 0x4a
	.zero		1
	.zero		1


	//----- nvinfo : EIATTR_SYSCALL_OFFSETS
	.align		4
        /*00cc*/ 	.byte	0x04, 0x46
        /*00ce*/ 	.short	(.L_119 - .L_118)


	//   ....[0]....
.L_118:
        /*00d0*/ 	.word	0x00001130


	//----- nvinfo : EIATTR_EXIT_INSTR_OFFSETS
	.align		4
.L_119:
        /*00d4*/ 	.byte	0x04, 0x1c
        /*00d6*/ 	.short	(.L_121 - .L_120)


	//   ....[0]....
.L_120:
        /*00d8*/ 	.word	0x00000070


	//   ....[1]....
        /*00dc*/ 	.word	0x000010a0


	//   ....[2]....
        /*00e0*/ 	.word	0x00001140


	//----- nvinfo : EIATTR_CRS_STACK_SIZE
	.align		4
.L_121:
        /*00e4*/ 	.byte	0x04, 0x1e
        /*00e6*/ 	.short	(.L_123 - .L_122)
.L_122:
        /*00e8*/ 	.word	0x00000000


	//----- nvinfo : EIATTR_CBANK_PARAM_SIZE
	.align		4
.L_123:
        /*00ec*/ 	.byte	0x03, 0x19
        /*00ee*/ 	.short	0x0048


	//----- nvinfo : EIATTR_PARAM_CBANK
	.align		4
        /*00f0*/ 	.byte	0x04, 0x0a
        /*00f2*/ 	.short	(.L_125 - .L_124)
	.align		4
.L_124:
        /*00f4*/ 	.word	index@(.nv.constant0._Z10createTreePdS_S_S_S_S_S_Piii)
        /*00f8*/ 	.short	0x0380
        /*00fa*/ 	.short	0x0048


	//----- nvinfo : EIATTR_SW_WAR
	.align		4
.L_125:
        /*00fc*/ 	.byte	0x04, 0x36
        /*00fe*/ 	.short	(.L_127 - .L_126)
.L_126:
        /*0100*/ 	.word	0x00000008
.L_127:


//--------------------- .nv.info._Z10resetArrayPdS_S_i --------------------------
	.section	.nv.info._Z10resetArrayPdS_S_i,"",@"SHT_CUDA_INFO"
	.sectionflags	@""
	.align	4


	//----- nvinfo : EIATTR_CUDA_API_VERSION
	.align		4
        /*0000*/ 	.byte	0x04, 0x37
        /*0002*/ 	.short	(.L_129 - .L_128)
.L_128:
        /*0004*/ 	.word	0x00000082


	//----- nvinfo : EIATTR_KPARAM_INFO
	.align		4
.L_129:
        /*0008*/ 	.byte	0x04, 0x17
        /*000a*/ 	.short	(.L_131 - .L_130)
.L_130:
        /*000c*/ 	.word	0x00000000
        /*0010*/ 	.short	0x0003
        /*0012*/ 	.short	0x0018
        /*0014*/ 	.byte	0x00, 0xf0, 0x11, 0x00


	//----- nvinfo : EIATTR_KPARAM_INFO
	.align		4
.L_131:
        /*0018*/ 	.byte	0x04, 0x17
        /*001a*/ 	.short	(.L_133 - .L_132)
.L_132:
        /*001c*/ 	.word	0x00000000
        /*0020*/ 	.short	0x0002
        /*0022*/ 	.short	0x0010
        /*0024*/ 	.byte	0x00, 0xf5, 0x21, 0x00


	//----- nvinfo : EIATTR_KPARAM_INFO
	.align		4
.L_133:
        /*0028*/ 	.byte	0x04, 0x17
        /*002a*/ 	.short	(.L_135 - .L_134)
.L_134:
        /*002c*/ 	.word	0x00000000
        /*0030*/ 	.short	0x0001
        /*0032*/ 	.short	0x0008
        /*0034*/ 	.byte	0x00, 0xf5, 0x21, 0x00


	//----- nvinfo : EIATTR_KPARAM_INFO
	.align		4
.L_135:
        /*0038*/ 	.byte	0x04, 0x17
        /*003a*/ 	.short	(.L_137 - .L_136)
.L_136:
        /*003c*/ 	.word	0x00000000
        /*0040*/ 	.short	0x0000
        /*0042*/ 	.short	0x0000
        /*0044*/ 	.byte	0x00, 0xf5, 0x21, 0x00


	//----- nvinfo : EIATTR_SPARSE_MMA_MASK
	.align		4
.L_137:
        /*0048*/ 	.byte	0x03, 0x50
        /*004a*/ 	.short	0x0000


	//----- nvinfo : EIATTR_MAXREG_COUNT
	.align		4
        /*004c*/ 	.byte	0x03, 0x1b
        /*004e*/ 	.short	0x00ff


	//----- nvinfo : EIATTR_MERCURY_ISA_VERSION
	.align		4
        /*0050*/ 	.byte	0x03, 0x5f
        /*0052*/ 	.short	0x0101


	//----- nvinfo : EIATTR_VRC_CTA_INIT_COUNT
	.align		4
        /*0054*/ 	.byte	0x02, 0x4a
	.zero		1
	.zero		1


	//----- nvinfo : EIATTR_EXIT_INSTR_OFFSETS
	.align		4
        /*0058*/ 	.byte	0x04, 0x1c
        /*005a*/ 	.short	(.L_139 - .L_138)


	//   ....[0]....
.L_138:
        /*005c*/ 	.word	0x000000c0


	//   ....[1]....
        /*0060*/ 	.word	0x000001b0


	//----- nvinfo : EIATTR_CRS_STACK_SIZE
	.align		4
.L_139:
        /*0064*/ 	.byte	0x04, 0x1e
        /*0066*/ 	.short	(.L_141 - .L_140)
.L_140:
        /*0068*/ 	.word	0x00000000


	//----- nvinfo : EIATTR_CBANK_PARAM_SIZE
	.align		4
.L_141:
        /*006c*/ 	.byte	0x03, 0x19
        /*006e*/ 	.short	0x001c


	//----- nvinfo : EIATTR_PARAM_CBANK
	.align		4
        /*0070*/ 	.byte	0x04, 0x0a
        /*0072*/ 	.short	(.L_143 - .L_142)
	.align		4
.L_142:
        /*0074*/ 	.word	index@(.nv.constant0._Z10resetArrayPdS_S_i)
        /*0078*/ 	.short	0x0380
        /*007a*/ 	.short	0x001c


	//----- nvinfo : EIATTR_SW_WAR
	.align		4
.L_143:
        /*007c*/ 	.byte	0x04, 0x36
        /*007e*/ 	.short	(.L_145 - .L_144)
.L_144:
        /*0080*/ 	.word	0x00000008
.L_145:


//--------------------- .nv.info._Z19calculateCenterMassPiPdS0_S0_i --------------------------
	.section	.nv.info._Z19calculateCenterMassPiPdS0_S0_i,"",@"SHT_CUDA_INFO"
	.sectionflags	@""
	.align	4


	//----- nvinfo : EIATTR_CUDA_API_VERSION
	.align		4
        /*0000*/ 	.byte	0x04, 0x37
        /*0002*/ 	.short	(.L_147 - .L_146)
.L_146:
        /*0004*/ 	.word	0x00000082


	//----- nvinfo : EIATTR_KPARAM_INFO
	.align		4
.L_147:
        /*0008*/ 	.byte	0x04, 0x17
        /*000a*/ 	.short	(.L_149 - .L_148)
.L_148:
        /*000c*/ 	.word	0x00000000
        /*0010*/ 	.short	0x0004
        /*0012*/ 	.short	0x0020
        /*0014*/ 	.byte	0x00, 0xf0, 0x11, 0x00


	//----- nvinfo : EIATTR_KPARAM_INFO
	.align		4
.L_149:
        /*0018*/ 	.byte	0x04, 0x17
        /*001a*/ 	.short	(.L_151 - .L_150)
.L_150:
        /*001c*/ 	.word	0x00000000
        /*0020*/ 	.short	0x0003
        /*0022*/ 	.short	0x0018
        /*0024*/ 	.byte	0x00, 0xf5, 0x21, 0x00


	//----- nvinfo : EIATTR_KPARAM_INFO
	.align		4
.L_151:
        /*0028*/ 	.byte	0x04, 0x17
        /*002a*/ 	.short	(.L_153 - .L_152)
.L_152:
        /*002c*/ 	.word	0x00000000
        /*0030*/ 	.short	0x0002
        /*0032*/ 	.short	0x0010
        /*0034*/ 	.byte	0x00, 0xf5, 0x21, 0x00


	//----- nvinfo : EIATTR_KPARAM_INFO
	.align		4
.L_153:
        /*0038*/ 	.byte	0x04, 0x17
        /*003a*/ 	.short	(.L_155 - .L_154)
.L_154:
        /*003c*/ 	.word	0x00000000
        /*0040*/ 	.short	0x0001
        /*0042*/ 	.short	0x0008
        /*0044*/ 	.byte	0x00, 0xf5, 0x21, 0x00


	//----- nvinfo : EIATTR_KPARAM_INFO
	.align		4
.L_155:
        /*0048*/ 	.byte	0x04, 0x17
        /*004a*/ 	.short	(.L_157 - .L_156)
.L_156:
        /*004c*/ 	.word	0x00000000
        /*0050*/ 	.short	0x0000
        /*0052*/ 	.short	0x0000
        /*0054*/ 	.byte	0x00, 0xf5, 0x21, 0x00


	//----- nvinfo : EIATTR_SPARSE_MMA_MASK
	.align		4
.L_157:
        /*0058*/ 	.byte	0x03, 0x50
        /*005a*/ 	.short	0x0000


	//----- nvinfo : EIATTR_MAXREG_COUNT
	.align		4
        /*005c*/ 	.byte	0x03, 0x1b
        /*005e*/ 	.short	0x00ff


	//----- nvinfo : EIATTR_MERCURY_ISA_VERSION
	.align		4
        /*0060*/ 	.byte	0x03, 0x5f
        /*0062*/ 	.short	0x0101


	//----- nvinfo : EIATTR_VRC_CTA_INIT_COUNT
	.align		4
        /*0064*/ 	.byte	0x02, 0x4a
	.zero		1
	.zero		1


	//----- nvinfo : EIATTR_EXIT_INSTR_OFFSETS
	.align		4
        /*0068*/ 	.byte	0x04, 0x1c
        /*006a*/ 	.short	(.L_159 - .L_158)


	//   ....[0]....
.L_158:
        /*006c*/ 	.word	0x000000c0


	//   ....[1]....
        /*0070*/ 	.word	0x000004f0


	//----- nvinfo : EIATTR_CRS_STACK_SIZE
	.align		4
.L_159:
        /*0074*/ 	.byte	0x04, 0x1e
        /*0076*/ 	.short	(.L_161 - .L_160)
.L_160:
        /*0078*/ 	.word	0x00000000


	//----- nvinfo : EIATTR_CBANK_PARAM_SIZE
	.align		4
.L_161:
        /*007c*/ 	.byte	0x03, 0x19
        /*007e*/ 	.short	0x0024


	//----- nvinfo : EIATTR_PARAM_CBANK
	.align		4
        /*0080*/ 	.byte	0x04, 0x0a
        /*0082*/ 	.short	(.L_163 - .L_162)
	.align		4
.L_162:
        /*0084*/ 	.word	index@(.nv.constant0._Z19calculateCenterMassPiPdS0_S0_i)
        /*0088*/ 	.short	0x0380
        /*008a*/ 	.short	0x0024


	//----- nvinfo : EIATTR_SW_WAR
	.align		4
.L_163:
        /*008c*/ 	.byte	0x04, 0x36
        /*008e*/ 	.short	(.L_165 - .L_164)
.L_164:
        /*0090*/ 	.word	0x00000008
.L_165:


//--------------------- .nv.info._Z14calculateForcePiPdS0_S0_iiS0_S0_S0_S0_ --------------------------
	.section	.nv.info._Z14calculateForcePiPdS0_S0_iiS0_S0_S0_S0_,"",@"SHT_CUDA_INFO"
	.sectionflags	@""
	.align	4


	//----- nvinfo : EIATTR_CUDA_API_VERSION
	.align		4
        /*0000*/ 	.byte	0x04, 0x37
        /*0002*/ 	.short	(.L_167 - .L_166)
.L_166:
        /*0004*/ 	.word	0x00000082


	//----- nvinfo : EIATTR_KPARAM_INFO
	.align		4
.L_167:
        /*0008*/ 	.byte	0x04, 0x17
        /*000a*/ 	.short	(.L_169 - .L_168)
.L_168:
        /*000c*/ 	.word	0x00000000
        /*0010*/ 	.short	0x0009
        /*0012*/ 	.short	0x0040
        /*0014*/ 	.byte	0x00, 0xf5, 0x21, 0x00


	//----- nvinfo : EIATTR_KPARAM_INFO
	.align		4
.L_169:
        /*0018*/ 	.byte	0x04, 0x17
        /*001a*/ 	.short	(.L_171 - .L_170)
.L_170:
        /*001c*/ 	.word	0x00000000
        /*0020*/ 	.short	0x0008
        /*0022*/ 	.short	0x0038
        /*0024*/ 	.byte	0x00, 0xf5, 0x21, 0x00


	//----- nvinfo : EIATTR_KPARAM_INFO
	.align		4
.L_171:
        /*0028*/ 	.byte	0x04, 0x17
        /*002a*/ 	.short	(.L_173 - .L_172)
.L_172:
        /*002c*/ 	.word	0x00000000
        /*0030*/ 	.short	0x0007
        /*0032*/ 	.short	0x0030
        /*0034*/ 	.byte	0x00, 0xf5, 0x21, 0x00


	//----- nvinfo : EIATTR_KPARAM_INFO
	.align		4
.L_173:
        /*0038*/ 	.byte	0x04, 0x17
        /*003a*/ 	.short	(.L_175 - .L_174)
.L_174:
        /*003c*/ 	.word	0x00000000
        /*0040*/ 	.short	0x0006
        /*0042*/ 	.short	0x0028
        /*0044*/ 	.byte	0x00, 0xf5, 0x21, 0x00


	//----- nvinfo : EIATTR_KPARAM_INFO
	.align		4
.L_175:
        /*0048*/ 	.byte	0x04, 0x17
        /*004a*/ 	.short	(.L_177 - .L_176)
.L_176:
        /*004c*/ 	.word	0x00000000
        /*0050*/ 	.short	0x0005
        /*0052*/ 	.short	0x0024
        /*0054*/ 	.byte	0x00, 0xf0, 0x11, 0x00


	//----- nvinfo : EIATTR_KPARAM_INFO
	.align		4
.L_177:
        /*0058*/ 	.byte	0x04, 0x17
        /*005a*/ 	.short	(.L_179 - .L_178)
.L_178:
        /*005c*/ 	.word	0x00000000
        /*0060*/ 	.short	0x0004
        /*0062*/ 	.short	0x0020
        /*0064*/ 	.byte	0x00, 0xf0, 0x11, 0x00


	//----- nvinfo : EIATTR_KPARAM_INFO
	.align		4
.L_179:
        /*0068*/ 	.byte	0x04, 0x17
        /*006a*/ 	.short	(.L_181 - .L_180)
.L_180:
        /*006c*/ 	.word	0x00000000
        /*0070*/ 	.short	0x0003
        /*0072*/ 	.short	0x0018
        /*0074*/ 	.byte	0x00, 0xf5, 0x21, 0x00


	//----- nvinfo : EIATTR_KPARAM_INFO
	.align		4
.L_181:
        /*0078*/ 	.byte	0x04, 0x17
        /*007a*/ 	.short	(.L_183 - .L_182)
.L_182:
        /*007c*/ 	.word	0x00000000
        /*0080*/ 	.short	0x0002
        /*0082*/ 	.short	0x0010
        /*0084*/ 	.byte	0x00, 0xf5, 0x21, 0x00


	//----- nvinfo : EIATTR_KPARAM_INFO
	.align		4
.L_183:
        /*0088*/ 	.byte	0x04, 0x17
        /*008a*/ 	.short	(.L_185 - .L_184)
.L_184:
        /*008c*/ 	.word	0x00000000
        /*0090*/ 	.short	0x0001
        /*0092*/ 	.short	0x0008
        /*0094*/ 	.byte	0x00, 0xf5, 0x21, 0x00


	//----- nvinfo : EIATTR_KPARAM_INFO
	.align		4
.L_185:
        /*0098*/ 	.byte	0x04, 0x17
        /*009a*/ 	.short	(.L_187 - .L_186)
.L_186:
        /*009c*/ 	.word	0x00000000
        /*00a0*/ 	.short	0x0000
        /*00a2*/ 	.short	0x0000
        /*00a4*/ 	.byte	0x00, 0xf5, 0x21, 0x00


	//----- nvinfo : EIATTR_SPARSE_MMA_MASK
	.align		4
.L_187:
        /*00a8*/ 	.byte	0x03, 0x50
        /*00aa*/ 	.short	0x0000


	//----- nvinfo : EIATTR_MAXREG_COUNT
	.align		4
        /*00ac*/ 	.byte	0x03, 0x1b
        /*00ae*/ 	.short	0x00ff


	//----- nvinfo : EIATTR_MERCURY_ISA_VERSION
	.align		4
        /*00b0*/ 	.byte	0x03, 0x5f
        /*00b2*/ 	.short	0x0101


	//----- nvinfo : EIATTR_VRC_CTA_INIT_COUNT
	.align		4
        /*00b4*/ 	.byte	0x02, 0x4a
	.zero		1
	.zero		1


	//----- nvinfo : EIATTR_EXIT_INSTR_OFFSETS
	.align		4
        /*00b8*/ 	.byte	0x04, 0x1c
        /*00ba*/ 	.short	(.L_189 - .L_188)


	//   ....[0]....
.L_188:
        /*00bc*/ 	.word	0x00000070


	//   ....[1]....
        /*00c0*/ 	.word	0x00001770


	//----- nvinfo : EIATTR_CRS_STACK_SIZE
	.align		4
.L_189:
        /*00c4*/ 	.byte	0x04, 0x1e
        /*00c6*/ 	.short	(.L_191 - .L_190)
.L_190:
        /*00c8*/ 	.word	0x00000000


	//----- nvinfo : EIATTR_CBANK_PARAM_SIZE
	.align		4
.L_191:
        /*00cc*/ 	.byte	0x03, 0x19
        /*00ce*/ 	.short	0x0048


	//----- nvinfo : EIATTR_PARAM_CBANK
	.align		4
        /*00d0*/ 	.byte	0x04, 0x0a
        /*00d2*/ 	.short	(.L_193 - .L_192)
	.align		4
.L_192:
        /*00d4*/ 	.word	index@(.nv.constant0._Z14calculateForcePiPdS0_S0_iiS0_S0_S0_S0_)
        /*00d8*/ 	.short	0x0380
        /*00da*/ 	.short	0x0048


	//----- nvinfo : EIATTR_SW_WAR
	.align		4
.L_193:
        /*00dc*/ 	.byte	0x04, 0x36
        /*00de*/ 	.short	(.L_195 - .L_194)
.L_194:
        /*00e0*/ 	.word	0x00000008
.L_195:


//--------------------- .nv.info._Z17calculateMovementPdS_S_S_S_S_S_i --------------------------
	.section	.nv.info._Z17calculateMovementPdS_S_S_S_S_S_i,"",@"SHT_CUDA_INFO"
	.sectionflags	@""
	.align	4


	//----- nvinfo : EIATTR_CUDA_API_VERSION
	.align		4
        /*0000*/ 	.byte	0x04, 0x37
        /*0002*/ 	.short	(.L_197 - .L_196)
.L_196:
        /*0004*/ 	.word	0x00000082


	//----- nvinfo : EIATTR_KPARAM_INFO
	.align		4
.L_197:
        /*0008*/ 	.byte	0x04, 0x17
        /*000a*/ 	.short	(.L_199 - .L_198)
.L_198:
        /*000c*/ 	.word	0x00000000
        /*0010*/ 	.short	0x0007
        /*0012*/ 	.short	0x0038
        /*0014*/ 	.byte	0x00, 0xf0, 0x11, 0x00


	//----- nvinfo : EIATTR_KPARAM_INFO
	.align		4
.L_199:
        /*0018*/ 	.byte	0x04, 0x17
        /*001a*/ 	.short	(.L_201 - .L_200)
.L_200:
        /*001c*/ 	.word	0x00000000
        /*0020*/ 	.short	0x0006
        /*0022*/ 	.short	0x0030
        /*0024*/ 	.byte	0x00, 0xf5, 0x21, 0x00


	//----- nvinfo : EIATTR_KPARAM_INFO
	.align		4
.L_201:
        /*0028*/ 	.byte	0x04, 0x17
        /*002a*/ 	.short	(.L_203 - .L_202)
.L_202:
        /*002c*/ 	.word	0x00000000
        /*0030*/ 	.short	0x0005
        /*0032*/ 	.short	0x0028
        /*0034*/ 	.byte	0x00, 0xf5, 0x21, 0x00


	//----- nvinfo : EIATTR_KPARAM_INFO
	.align		4
.L_203:
        /*0038*/ 	.byte	0x04, 0x17
        /*003a*/ 	.short	(.L_205 - .L_204)
.L_204:
        /*003c*/ 	.word	0x00000000
        /*0040*/ 	.short	0x0004
        /*0042*/ 	.short	0x0020
        /*0044*/ 	.byte	0x00, 0xf5, 0x21, 0x00


	//----- nvinfo : EIATTR_KPARAM_INFO
	.align		4
.L_205:
        /*0048*/ 	.byte	0x04, 0x17
        /*004a*/ 	.short	(.L_207 - .L_206)
.L_206:
        /*004c*/ 	.word	0x00000000
        /*0050*/ 	.short	0x0003
        /*0052*/ 	.short	0x0018
        /*0054*/ 	.byte	0x00, 0xf5, 0x21, 0x00


	//----- nvinfo : EIATTR_KPARAM_INFO
	.align		4
.L_207:
        /*0058*/ 	.byte	0x04, 0x17
        /*005a*/ 	.short	(.L_209 - .L_208)
.L_208:
        /*005c*/ 	.word	0x00000000
        /*0060*/ 	.short	0x0002
        /*0062*/ 	.short	0x0010
        /*0064*/ 	.byte	0x00, 0xf5, 0x21, 0x00


	//----- nvinfo : EIATTR_KPARAM_INFO
	.align		4
.L_209:
        /*0068*/ 	.byte	0x04, 0x17
        /*006a*/ 	.short	(.L_211 - .L_210)
.L_210:
        /*006c*/ 	.word	0x00000000
        /*0070*/ 	.short	0x0001
        /*0072*/ 	.short	0x0008
        /*0074*/ 	.byte	0x00, 0xf5, 0x21, 0x00


	//----- nvinfo : EIATTR_KPARAM_INFO
	.align		4
.L_211:
        /*0078*/ 	.byte	0x04, 0x17
        /*007a*/ 	.short	(.L_213 - .L_212)
.L_212:
        /*007c*/ 	.word	0x00000000
        /*0080*/ 	.short	0x0000
        /*0082*/ 	.short	0x0000
        /*0084*/ 	.byte	0x00, 0xf5, 0x21, 0x00


	//----- nvinfo : EIATTR_SPARSE_MMA_MASK
	.align		4
.L_213:
        /*0088*/ 	.byte	0x03, 0x50
        /*008a*/ 	.short	0x0000


	//----- nvinfo : EIATTR_MAXREG_COUNT
	.align		4
        /*008c*/ 	.byte	0x03, 0x1b
        /*008e*/ 	.short	0x00ff


	//----- nvinfo : EIATTR_MERCURY_ISA_VERSION
	.align		4
        /*0090*/ 	.byte	0x03, 0x5f
        /*0092*/ 	.short	0x0101


	//----- nvinfo : EIATTR_VRC_CTA_INIT_COUNT
	.align		4
        /*0094*/ 	.byte	0x02, 0x4a
	.zero		1
	.zero		1


	//----- nvinfo : EIATTR_EXIT_INSTR_OFFSETS
	.align		4
        /*0098*/ 	.byte	0x04, 0x1c
        /*009a*/ 	.short	(.L_215 - .L_214)


	//   ....[0]....
.L_214:
        /*009c*/ 	.word	0x00000070


	//   ....[1]....
        /*00a0*/ 	.word	0x000004b0


	//----- nvinfo : EIATTR_CRS_STACK_SIZE
	.align		4
.L_215:
        /*00a4*/ 	.byte	0x04, 0x1e
        /*00a6*/ 	.short	(.L_217 - .L_216)
.L_216:
        /*00a8*/ 	.word	0x00000000


	//----- nvinfo : EIATTR_CBANK_PARAM_SIZE
	.align		4
.L_217:
        /*00ac*/ 	.byte	0x03, 0x19
        /*00ae*/ 	.short	0x003c


	//----- nvinfo : EIATTR_PARAM_CBANK
	.align		4
        /*00b0*/ 	.byte	0x04, 0x0a
        /*00b2*/ 	.short	(.L_219 - .L_218)
	.align		4
.L_218:
        /*00b4*/ 	.word	index@(.nv.constant0._Z17calculateMovementPdS_S_S_S_S_S_i)
        /*00b8*/ 	.short	0x0380
        /*00ba*/ 	.short	0x003c


	//----- nvinfo : EIATTR_SW_WAR
	.align		4
.L_219:
        /*00bc*/ 	.byte	0x04, 0x36
        /*00be*/ 	.short	(.L_221 - .L_220)
.L_220:
        /*00c0*/ 	.word	0x00000008
.L_221:


//--------------------- .nv.info._Z19boundingBoxExpanderPdS_S_S_ --------------------------
	.section	.nv.info._Z19boundingBoxExpanderPdS_S_S_,"",@"SHT_CUDA_INFO"
	.sectionflags	@""
	.align	4


	//----- nvinfo : EIATTR_CUDA_API_VERSION
	.align		4
        /*0000*/ 	.byte	0x04, 0x37
        /*0002*/ 	.short	(.L_223 - .L_222)
.L_222:
        /*0004*/ 	.word	0x00000082


	//----- nvinfo : EIATTR_KPARAM_INFO
	.align		4
.L_223:
        /*0008*/ 	.byte	0x04, 0x17
        /*000a*/ 	.short	(.L_225 - .L_224)
.L_224:
        /*000c*/ 	.word	0x00000000
        /*0010*/ 	.short	0x0003
        /*0012*/ 	.short	0x0018
        /*0014*/ 	.byte	0x00, 0xf5, 0x21, 0x00


	//----- nvinfo : EIATTR_KPARAM_INFO
	.align		4
.L_225:
        /*0018*/ 	.byte	0x04, 0x17
        /*001a*/ 	.short	(.L_227 - .L_226)
.L_226:
        /*001c*/ 	.word	0x00000000
        /*0020*/ 	.short	0x0002
        /*0022*/ 	.short	0x0010
        /*0024*/ 	.byte	0x00, 0xf5, 0x21, 0x00


	//----- nvinfo : EIATTR_KPARAM_INFO
	.align		4
.L_227:
        /*0028*/ 	.byte	0x04, 0x17
        /*002a*/ 	.short	(.L_229 - .L_228)
.L_228:
        /*002c*/ 	.word	0x00000000
        /*0030*/ 	.short	0x0001
        /*0032*/ 	.short	0x0008
        /*0034*/ 	.byte	0x00, 0xf5, 0x21, 0x00


	//----- nvinfo : EIATTR_KPARAM_INFO
	.align		4
.L_229:
        /*0038*/ 	.byte	0x04, 0x17
        /*003a*/ 	.short	(.L_231 - .L_230)
.L_230:
        /*003c*/ 	.word	0x00000000
        /*0040*/ 	.short	0x0000
        /*0042*/ 	.short	0x0000
        /*0044*/ 	.byte	0x00, 0xf5, 0x21, 0x00


	//----- nvinfo : EIATTR_SPARSE_MMA_MASK
	.align		4
.L_231:
        /*0048*/ 	.byte	0x03, 0x50
        /*004a*/ 	.short	0x0000


	//----- nvinfo : EIATTR_MAXREG_COUNT
	.align		4
        /*004c*/ 	.byte	0x03, 0x1b
        /*004e*/ 	.short	0x00ff


	//----- nvinfo : EIATTR_MERCURY_ISA_VERSION
	.align		4
        /*0050*/ 	.byte	0x03, 0x5f
        /*0052*/ 	.short	0x0101


	//----- nvinfo : EIATTR_VRC_CTA_INIT_COUNT
	.align		4
        /*0054*/ 	.byte	0x02, 0x4a
	.zero		1
	.zero		1


	//----- nvinfo : EIATTR_EXIT_INSTR_OFFSETS
	.align		4
        /*0058*/ 	.byte	0x04, 0x1c
        /*005a*/ 	.short	(.L_233 - .L_232)


	//   ....[0]....
.L_232:
        /*005c*/ 	.word	0x00000120


	//----- nvinfo : EIATTR_CBANK_PARAM_SIZE
	.align		4
.L_233:
        /*0060*/ 	.byte	0x03, 0x19
        /*0062*/ 	.short	0x0020


	//----- nvinfo : EIATTR_PARAM_CBANK
	.align		4
        /*0064*/ 	.byte	0x04, 0x0a
        /*0066*/ 	.short	(.L_235 - .L_234)
	.align		4
.L_234:
        /*0068*/ 	.word	index@(.nv.constant0._Z19boundingBoxExpanderPdS_S_S_)
        /*006c*/ 	.short	0x0380
        /*006e*/ 	.short	0x0020


	//----- nvinfo : EIATTR_SW_WAR
	.align		4
.L_235:
        /*0070*/ 	.byte	0x04, 0x36
        /*0072*/ 	.short	(.L_237 - .L_236)
.L_236:
        /*0074*/ 	.word	0x00000008
.L_237:


//--------------------- .nv.info._Z11boundingBoxPdS_iS_S_S_S_Pi --------------------------
	.section	.nv.info._Z11boundingBoxPdS_iS_S_S_S_Pi,"",@"SHT_CUDA_INFO"
	.sectionflags	@""
	.align	4


	//----- nvinfo : EIATTR_CUDA_API_VERSION
	.align		4
        /*0000*/ 	.byte	0x04, 0x37
        /*0002*/ 	.short	(.L_239 - .L_238)
.L_238:
        /*0004*/ 	.word	0x00000082


	//----- nvinfo : EIATTR_KPARAM_INFO
	.align		4
.L_239:
        /*0008*/ 	.byte	0x04, 0x17
        /*000a*/ 	.short	(.L_241 - .L_240)
.L_240:
        /*000c*/ 	.word	0x00000000
        /*0010*/ 	.short	0x0007
        /*0012*/ 	.short	0x0038
        /*0014*/ 	.byte	0x00, 0xf5, 0x21, 0x00


	//----- nvinfo : EIATTR_KPARAM_INFO
	.align		4
.L_241:
        /*0018*/ 	.byte	0x04, 0x17
        /*001a*/ 	.short	(.L_243 - .L_242)
.L_242:
        /*001c*/ 	.word	0x00000000
        /*0020*/ 	.short	0x0006
        /*0022*/ 	.short	0x0030
        /*0024*/ 	.byte	0x00, 0xf5, 0x21, 0x00


	//----- nvinfo : EIATTR_KPARAM_INFO
	.align		4
.L_243:
        /*0028*/ 	.byte	0x04, 0x17
        /*002a*/ 	.short	(.L_245 - .L_244)
.L_244:
        /*002c*/ 	.word	0x00000000
        /*0030*/ 	.short	0x0005
        /*0032*/ 	.short	0x0028
        /*0034*/ 	.byte	0x00, 0xf5, 0x21, 0x00


	//----- nvinfo : EIATTR_KPARAM_INFO
	.align		4
.L_245:
        /*0038*/ 	.byte	0x04, 0x17
        /*003a*/ 	.short	(.L_247 - .L_246)
.L_246:
        /*003c*/ 	.word	0x00000000
        /*0040*/ 	.short	0x0004
        /*0042*/ 	.short	0x0020
        /*0044*/ 	.byte	0x00, 0xf5, 0x21, 0x00


	//----- nvinfo : EIATTR_KPARAM_INFO
	.align		4
.L_247:
        /*0048*/ 	.byte	0x04, 0x17
        /*004a*/ 	.short	(.L_249 - .L_248)
.L_248:
        /*004c*/ 	.word	0x00000000
        /*0050*/ 	.short	0x0003
        /*0052*/ 	.short	0x0018
        /*0054*/ 	.byte	0x00, 0xf5, 0x21, 0x00


	//----- nvinfo : EIATTR_KPARAM_INFO
	.align		4
.L_249:
        /*0058*/ 	.byte	0x04, 0x17
        /*005a*/ 	.short	(.L_251 - .L_250)
.L_250:
        /*005c*/ 	.word	0x00000000
        /*0060*/ 	.short	0x0002
        /*0062*/ 	.short	0x0010
        /*0064*/ 	.byte	0x00, 0xf0, 0x11, 0x00


	//----- nvinfo : EIATTR_KPARAM_INFO
	.align		4
.L_251:
        /*0068*/ 	.byte	0x04, 0x17
        /*006a*/ 	.short	(.L_253 - .L_252)
.L_252:
        /*006c*/ 	.word	0x00000000
        /*0070*/ 	.short	0x0001
        /*0072*/ 	.short	0x0008
        /*0074*/ 	.byte	0x00, 0xf5, 0x21, 0x00


	//----- nvinfo : EIATTR_KPARAM_INFO
	.align		4
.L_253:
        /*0078*/ 	.byte	0x04, 0x17
        /*007a*/ 	.short	(.L_255 - .L_254)
.L_254:
        /*007c*/ 	.word	0x00000000
        /*0080*/ 	.short	0x0000
        /*0082*/ 	.short	0x0000
        /*0084*/ 	.byte	0x00, 0xf5, 0x21, 0x00


	//----- nvinfo : EIATTR_SPARSE_MMA_MASK
	.align		4
.L_255:
        /*0088*/ 	.byte	0x03, 0x50
        /*008a*/ 	.short	0x0000


	//----- nvinfo : EIATTR_MAXREG_COUNT
	.align		4
        /*008c*/ 	.byte	0x03, 0x1b
        /*008e*/ 	.short	0x00ff


	//----- nvinfo : EIATTR_NUM_BARRIERS
	.align		4
        /*0090*/ 	.byte	0x02, 0x4c
        /*0092*/ 	.byte	0x01
	.zero		1


	//----- nvinfo : EIATTR_MERCURY_ISA_VERSION
	.align		4
        /*0094*/ 	.byte	0x03, 0x5f
        /*0096*/ 	.short	0x0101


	//----- nvinfo : EIATTR_VRC_CTA_INIT_COUNT
	.align		4
        /*0098*/ 	.byte	0x02, 0x4a
	.zero		1
	.zero		1


	//----- nvinfo : EIATTR_EXIT_INSTR_OFFSETS
	.align		4
        /*009c*/ 	.byte	0x04, 0x1c
        /*009e*/ 	.short	(.L_257 - .L_256)


	//   ....[0]....
.L_256:
        /*00a0*/ 	.word	0x000000a0


	//   ....[1]....
        /*00a4*/ 	.word	0x000005f0


	//   ....[2]....
        /*00a8*/ 	.word	0x00000890


	//----- nvinfo : EIATTR_CRS_STACK_SIZE
	.align		4
.L_257:
        /*00ac*/ 	.byte	0x04, 0x1e
        /*00ae*/ 	.short	(.L_259 - .L_258)
.L_258:
        /*00b0*/ 	.word	0x00000000


	//----- nvinfo : EIATTR_CBANK_PARAM_SIZE
	.align		4
.L_259:
        /*00b4*/ 	.byte	0x03, 0x19
        /*00b6*/ 	.short	0x0040


	//----- nvinfo : EIATTR_PARAM_CBANK
	.align		4
        /*00b8*/ 	.byte	0x04, 0x0a
        /*00ba*/ 	.short	(.L_261 - .L_260)
	.align		4
.L_260:
        /*00bc*/ 	.word	index@(.nv.constant0._Z11boundingBoxPdS_iS_S_S_S_Pi)
        /*00c0*/ 	.short	0x0380
        /*00c2*/ 	.short	0x0040


	//----- nvinfo : EIATTR_SW_WAR
	.align		4
.L_261:
        /*00c4*/ 	.byte	0x04, 0x36
        /*00c6*/ 	.short	(.L_263 - .L_262)
.L_262:
        /*00c8*/ 	.word	0x00000008
.L_263:


//--------------------- .nv.callgraph             --------------------------
	.section	.nv.callgraph,"",@"SHT_CUDA_CALLGRAPH"
	.align	4
	.sectionentsize	8
	.align		4
        /*0000*/ 	.word	0x00000000
	.align		4
        /*0004*/ 	.word	0xffffffff
	.align		4
        /*0008*/ 	.word	index@(_Z10createTreePdS_S_S_S_S_S_Piii)
	.align		4
        /*000c*/ 	.word	index@(vprintf)
	.align		4
        /*0010*/ 	.word	0x00000000
	.align		4
        /*0014*/ 	.word	0xfffffffe
	.align		4
        /*0018*/ 	.word	0x00000000
	.align		4
        /*001c*/ 	.word	0xfffffffd
	.align		4
        /*0020*/ 	.word	0x00000000
	.align		4
        /*0024*/ 	.word	0xfffffffc


//--------------------- .nv.constant4             --------------------------
	.section	.nv.constant4,"a",@progbits
	.align	8
	.align		8
.nv.constant4:
        /*0000*/ 	.dword	G
	.align		8
        /*0008*/ 	.dword	THETA
	.align		8
        /*0010*/ 	.dword	stackSize
	.align		8
        /*0018*/ 	.dword	blockSize
	.align		8
        /*0020*/ 	.dword	pPointer
	.align		8
        /*0028*/ 	.dword	deltaTime
	.align		8
        /*0030*/ 	.dword	h
	.align		8
        /*0038*/ 	.dword	$str
	.align		8
        /*0040*/ 	.dword	vprintf


//--------------------- .text._Z4set0Pi           --------------------------
	.section	.text._Z4set0Pi,"ax",@progbits
	.align	128
        .global         _Z4set0Pi
        .type           _Z4set0Pi,@function
        .size           _Z4set0Pi,(.L_x_89 - _Z4set0Pi)
        .other          _Z4set0Pi,@"STO_CUDA_ENTRY STV_DEFAULT"
_Z4set0Pi:
.text._Z4set0Pi:
[----:B------:R-:W-:Y:S08]  /*0000*/  LDC R1, c[0x0][0x37c] ;  /* 0x0000df00ff017b82 */ /* 0x000ff00000000800 */
[----:B------:R-:W0:Y:S01]  /*0010*/  LDC.64 R2, c[0x4][0x20] ;  /* 0x01000800ff027b82 */ /* 0x000e220000000a00 */
[----:B------:R-:W0:Y:S07]  /*0020*/  LDCU.64 UR4, c[0x0][0x358] ;  /* 0x00006b00ff0477ac */ /* 0x000e2e0008000a00 */
[----:B------:R-:W1:Y:S01]  /*0030*/  LDC.64 R6, c[0x0][0x380] ;  /* 0x0000e000ff067b82 */ /* 0x000e620000000a00 */
[----:B0-----:R-:W1:Y:S02]  /*0040*/  LDG.E R5, desc[UR4][R2.64] ;  /* 0x0000000402057981 */ /* 0x001e64000c1e1900 */
[----:B-1----:R-:W-:-:S05]  /*0050*/  IMAD.WIDE R4, R5, 0x4, R6 ;  /* 0x0000000405047825 */ /* 0x002fca00078e0206 */
[----:B------:R-:W-:Y:S04]  /*0060*/  STG.E desc[UR4][R4.64], RZ ;  /* 0x000000ff04007986 */ /* 0x000fe8000c101904 */
[----:B------:R-:W2:Y:S02]  /*0070*/  LDG.E R9, desc[UR4][R2.64] ;  /* 0x0000000402097981 */ /* 0x000ea4000c1e1900 */
[----:B--2---:R-:W-:-:S05]  /*0080*/  IMAD.WIDE R6, R9, 0x4, R6 ;  /* 0x0000000409067825 */ /* 0x004fca00078e0206 */
[----:B------:R-:W-:Y:S01]  /*0090*/  STG.E desc[UR4][R6.64+-0x4], RZ ;  /* 0xfffffcff06007986 */ /* 0x000fe2000c101904 */
[----:B------:R-:W-:Y:S05]  /*00a0*/  EXIT ;  /* 0x000000000000794d */ /* 0x000fea0003800000 */
.L_x_0:
[----:B------:R-:W-:-:S00]  /*00b0*/  BRA `(.L_x_0) ;  /* 0xfffffffc00fc7947 */ /* 0x000fc0000383ffff */
[----:B------:R-:W-:-:S00]  /*00c0*/  NOP ;  /* 0x0000000000007918 */ /* 0x000fc00000000000 */
        /* <DEDUP_REMOVED lines=11> */
.L_x_89:


//--------------------- .text._Z10setPointeri     --------------------------
	.section	.text._Z10setPointeri,"ax",@progbits
	.align	128
        .global         _Z10setPointeri
        .type           _Z10setPointeri,@function
        .size           _Z10setPointeri,(.L_x_90 - _Z10setPointeri)
        .other          _Z10setPointeri,@"STO_CUDA_ENTRY STV_DEFAULT"
_Z10setPointeri:
.text._Z10setPointeri:
[----:B------:R-:W-:Y:S08]  /*0000*/  LDC R1, c[0x0][0x37c] ;  /* 0x0000df00ff017b82 */ /* 0x000ff00000000800 */
[----:B------:R-:W0:Y:S01]  /*0010*/  LDC R5, c[0x0][0x380] ;  /* 0x0000e000ff057b82 */ /* 0x000e220000000800 */
[----:B------:R-:W1:Y:S07]  /*0020*/  LDCU.64 UR4, c[0x0][0x358] ;  /* 0x00006b00ff0477ac */ /* 0x000e6e0008000a00 */
[----:B------:R-:W1:Y:S01]  /*0030*/  LDC.64 R2, c[0x4][0x20] ;  /* 0x01000800ff027b82 */ /* 0x000e620000000a00 */
[----:B0-----:R-:W-:-:S05]  /*0040*/  IADD3 R5, PT, PT, R5, -0x5, RZ ;  /* 0xfffffffb05057810 */ /* 0x001fca0007ffe0ff */
[----:B-1----:R-:W-:Y:S01]  /*0050*/  STG.E desc[UR4][R2.64], R5 ;  /* 0x0000000502007986 */ /* 0x002fe2000c101904 */
[----:B------:R-:W-:Y:S05]  /*0060*/  EXIT ;  /* 0x000000000000794d */ /* 0x000fea0003800000 */
.L_x_1:
        /* <DEDUP_REMOVED lines=9> */
.L_x_90:


//--------------------- .text._Z10createTreePdS_S_S_S_S_S_Piii --------------------------
	.section	.text._Z10createTreePdS_S_S_S_S_S_Piii,"ax",@progbits
	.align	128
        .global         _Z10createTreePdS_S_S_S_S_S_Piii
        .type           _Z10createTreePdS_S_S_S_S_S_Piii,@function
        .size           _Z10createTreePdS_S_S_S_S_S_Piii,(.L_x_91 - _Z10createTreePdS_S_S_S_S_S_Piii)
        .other          _Z10createTreePdS_S_S_S_S_S_Piii,@"STO_CUDA_ENTRY STV_DEFAULT"
_Z10createTreePdS_S_S_S_S_S_Piii:
.text._Z10createTreePdS_S_S_S_S_S_Piii:
[----:B------:R-:W0:Y:S01]  /*0000*/  LDC R1, c[0x0][0x37c] ;  /* 0x0000df00ff017b82 */ /* 0x000e220000000800 */
[----:B------:R-:W1:Y:S01]  /*0010*/  S2R R0, SR_TID.X ;  /* 0x0000000000007919 */ /* 0x000e620000002100 */
[----:B------:R-:W1:Y:S01]  /*0020*/  LDCU UR4, c[0x0][0x360] ;  /* 0x00006c00ff0477ac */ /* 0x000e620008000800 */
[----:B------:R-:W1:Y:S01]  /*0030*/  S2R R3, SR_CTAID.X ;  /* 0x0000000000037919 */ /* 0x000e620000002500 */
[----:B------:R-:W2:Y:S01]  /*0040*/  LDCU UR5, c[0x0][0x3c4] ;  /* 0x00007880ff0577ac */ /* 0x000ea20008000800 */
[----:B-1----:R-:W-:-:S05]  /*0050*/  IMAD R0, R3, UR4, R0 ;  /* 0x0000000403007c24 */ /* 0x002fca000f8e0200 */
[----:B--2---:R-:W-:-:S13]  /*0060*/  ISETP.GT.AND P0, PT, R0, UR5, PT ;  /* 0x0000000500007c0c */ /* 0x004fda000bf04270 */
[----:B0-----:R-:W-:Y:S05]  /*0070*/  @P0 EXIT ;  /* 0x000000000000094d */ /* 0x001fea0003800000 */
[----:B------:R-:W0:Y:S01]  /*0080*/  LDC.64 R18, c[0x0][0x398] ;  /* 0x0000e600ff127b82 */ /* 0x000e220000000a00 */
[----:B------:R-:W0:Y:S07]  /*0090*/  LDCU.64 UR36, c[0x0][0x358] ;  /* 0x00006b00ff2477ac */ /* 0x000e2e0008000a00 */
[----:B------:R-:W1:Y:S08]  /*00a0*/  LDC.64 R16, c[0x0][0x3a0] ;  /* 0x0000e800ff107b82 */ /* 0x000e700000000a00 */
[----:B------:R-:W2:Y:S08]  /*00b0*/  LDC.64 R14, c[0x0][0x3a8] ;  /* 0x0000ea00ff0e7b82 */ /* 0x000eb00000000a00 */
[----:B------:R-:W3:Y:S01]  /*00c0*/  LDC.64 R12, c[0x0][0x3b0] ;  /* 0x0000ec00ff0c7b82 */ /* 0x000ee20000000a00 */
[----:B0-----:R-:W5:Y:S04]  /*00d0*/  LDG.E.64 R18, desc[UR36][R18.64] ;  /* 0x0000002412127981 */ /* 0x001f68000c1e1b00 */
[----:B-1----:R-:W5:Y:S03]  /*00e0*/  LDG.E.64 R16, desc[UR36][R16.64] ;  /* 0x0000002410107981 */ /* 0x002f66000c1e1b00 */
[----:B------:R-:W0:Y:S01]  /*00f0*/  LDC.64 R10, c[0x0][0x380] ;  /* 0x0000e000ff0a7b82 */ /* 0x000e220000000a00 */
[----:B--2---:R-:W5:Y:S07]  /*0100*/  LDG.E.64 R14, desc[UR36][R14.64] ;  /* 0x000000240e0e7981 */ /* 0x004f6e000c1e1b00 */
[----:B------:R-:W1:Y:S01]  /*0110*/  LDC.64 R8, c[0x0][0x388] ;  /* 0x0000e200ff087b82 */ /* 0x000e620000000a00 */
[----:B---3--:R-:W5:Y:S01]  /*0120*/  LDG.E.64 R12, desc[UR36][R12.64] ;  /* 0x000000240c0c7981 */ /* 0x008f62000c1e1b00 */
[----:B------:R-:W2:Y:S01]  /*0130*/  LDCU UR4, c[0x0][0x3c0] ;  /* 0x00007800ff0477ac */ /* 0x000ea20008000800 */
[----:B------:R-:W-:Y:S01]  /*0140*/  BSSY B0, `(.L_x_2) ;  /* 0x00000f7000007945 */ /* 0x000fe20003800000 */
[----:B------:R-:W-:Y:S01]  /*0150*/  PLOP3.LUT P1, PT, PT, PT, PT, 0x8, 0x80 ;  /* 0x000000000080781c */ /* 0x000fe20003f2e170 */
[----:B0-----:R-:W-:-:S04]  /*0160*/  IMAD.WIDE R10, R0, 0x8, R10 ;  /* 0x00000008000a7825 */ /* 0x001fc800078e020a */
[----:B-1----:R-:W-:-:S04]  /*0170*/  IMAD.WIDE R8, R0, 0x8, R8 ;  /* 0x0000000800087825 */ /* 0x002fc800078e0208 */
[----:B--2---:R-:W-:-:S07]  /*0180*/  IMAD.U32 R2, RZ, RZ, UR4 ;  /* 0x00000004ff027e24 */ /* 0x004fce000f8e00ff */
.L_x_15:
[----:B------:R-:W-:Y:S05]  /*0190*/  YIELD ;  /* 0x0000000000007946 */ /* 0x000fea0003800000 */
[----:B------:R-:W-:Y:S01]  /*01a0*/  BSSY.RECONVERGENT B1, `(.L_x_3) ;  /* 0x0000018000017945 */ /* 0x000fe20003800200 */
[----:B-----5:R-:W-:Y:S02]  /*01b0*/  IMAD.MOV.U32 R6, RZ, RZ, R18 ;  /* 0x000000ffff067224 */ /* 0x020fe400078e0012 */
[----:B------:R-:W-:Y:S01]  /*01c0*/  IMAD.MOV.U32 R7, RZ, RZ, R19 ;  /* 0x000000ffff077224 */ /* 0x000fe200078e0013 */
[----:B0-2---:R-:W-:Y:S06]  /*01d0*/  @P1 BRA `(.L_x_4) ;  /* 0x0000000000501947 */ /* 0x005fec0003800000 */
[----:B------:R-:W2:Y:S04]  /*01e0*/  LDG.E.64 R24, desc[UR36][R8.64] ;  /* 0x0000002408187981 */ /* 0x000ea8000c1e1b00 */
[----:B------:R-:W3:Y:S01]  /*01f0*/  LDG.E.64 R6, desc[UR36][R10.64] ;  /* 0x000000240a067981 */ /* 0x000ee2000c1e1b00 */
[----:B------:R-:W-:Y:S02]  /*0200*/  DADD R4, -R16, R18 ;  /* 0x0000000010047229 */ /* 0x000fe40000000112 */
[----:B------:R-:W-:-:S06]  /*0210*/  DADD R20, -R14, R12 ;  /* 0x000000000e147229 */ /* 0x000fcc000000010c */
[----:B------:R-:W-:Y:S02]  /*0220*/  DFMA R4, R4, 0.5, R16 ;  /* 0x3fe000000404782b */ /* 0x000fe40000000010 */
[----:B------:R-:W-:-:S06]  /*0230*/  DFMA R22, R20, 0.5, R14 ;  /* 0x3fe000001416782b */ /* 0x000fcc000000000e */
[----:B--2---:R-:W-:Y:S02]  /*0240*/  DSETP.GT.AND P1, PT, R24, R4, PT ;  /* 0x000000041800722a */ /* 0x004fe40003f24000 */
[----:B---3--:R-:W-:Y:S01]  /*0250*/  DSETP.GTU.AND P0, PT, R6, R22, PT ;  /* 0x000000160600722a */ /* 0x008fe20003f0c000 */
[----:B------:R-:W-:Y:S01]  /*0260*/  MOV R6, R4 ;  /* 0x0000000400067202 */ /* 0x000fe20000000f00 */
[----:B------:R-:W-:-:S04]  /*0270*/  IMAD.MOV.U32 R7, RZ, RZ, R5 ;  /* 0x000000ffff077224 */ /* 0x000fc800078e0005 */
[----:B------:R-:W-:Y:S02]  /*0280*/  SEL R21, RZ, 0x2, P0 ;  /* 0x00000002ff157807 */ /* 0x000fe40000000000 */
[----:B------:R-:W-:Y:S02]  /*0290*/  FSEL R15, R23, R15, P0 ;  /* 0x0000000f170f7208 */ /* 0x000fe40000000000 */
[----:B------:R-:W-:Y:S02]  /*02a0*/  FSEL R14, R22, R14, P0 ;  /* 0x0000000e160e7208 */ /* 0x000fe40000000000 */
[----:B------:R-:W-:Y:S01]  /*02b0*/  @P1 IMAD.MOV.U32 R6, RZ, RZ, R18 ;  /* 0x000000ffff061224 */ /* 0x000fe200078e0012 */
[----:B------:R-:W-:Y:S01]  /*02c0*/  FSEL R12, R12, R22, P0 ;  /* 0x000000160c0c7208 */ /* 0x000fe20000000000 */
[----:B------:R-:W-:Y:S01]  /*02d0*/  @P1 IMAD.MOV.U32 R7, RZ, RZ, R19 ;  /* 0x000000ffff071224 */ /* 0x000fe200078e0013 */
[----:B------:R-:W-:Y:S01]  /*02e0*/  FSEL R13, R13, R23, P0 ;  /* 0x000000170d0d7208 */ /* 0x000fe20000000000 */
[----:B------:R-:W-:Y:S01]  /*02f0*/  @P1 IMAD.MOV.U32 R17, RZ, RZ, R5 ;  /* 0x000000ffff111224 */ /* 0x000fe200078e0005 */
[----:B------:R-:W-:Y:S01]  /*0300*/  @P1 MOV R16, R4 ;  /* 0x0000000400101202 */ /* 0x000fe20000000f00 */
[----:B------:R-:W-:-:S07]  /*0310*/  @P1 VIADD R21, R21, 0x1 ;  /* 0x0000000115151836 */ /* 0x000fce0000000000 */
.L_x_4:
[----:B------:R-:W-:Y:S05]  /*0320*/  BSYNC.RECONVERGENT B1 ;  /* 0x0000000000017941 */ /* 0x000fea0003800200 */
.L_x_3:
[----:B------:R-:W0:Y:S01]  /*0330*/  LDCU.64 UR4, c[0x0][0x3b8] ;  /* 0x00007700ff0477ac */ /* 0x000e220008000a00 */
[----:B------:R-:W-:Y:S01]  /*0340*/  IMAD.IADD R37, R2, 0x1, -R21 ;  /* 0x0000000102257824 */ /* 0x000fe200078e0a15 */
[----:B------:R-:W1:Y:S01]  /*0350*/  LDC R3, c[0x0][0x3c4] ;  /* 0x0000f100ff037b82 */ /* 0x000e620000000800 */
[----:B0-----:R-:W-:Y:S01]  /*0360*/  MOV R4, UR4 ;  /* 0x0000000400047c02 */ /* 0x001fe20008000f00 */
[----:B------:R-:W-:-:S04]  /*0370*/  IMAD.U32 R5, RZ, RZ, UR5 ;  /* 0x00000005ff057e24 */ /* 0x000fc8000f8e00ff */
[----:B------:R-:W-:-:S06]  /*0380*/  IMAD.WIDE R36, R37, 0x4, R4 ;  /* 0x0000000425247825 */ /* 0x000fcc00078e0204 */
[----:B------:R-:W1:Y:S01]  /*0390*/  LDG.E R36, desc[UR36][R36.64] ;  /* 0x0000002424247981 */ /* 0x000e62000c1e1900 */
[----:B------:R-:W-:Y:S01]  /*03a0*/  BSSY B1, `(.L_x_5) ;  /* 0x0000030000017945 */ /* 0x000fe20003800000 */
[----:B-1----:R-:W-:-:S13]  /*03b0*/  ISETP.GE.AND P0, PT, R36, R3, PT ;  /* 0x000000032400720c */ /* 0x002fda0003f06270 */
[----:B------:R-:W-:Y:S05]  /*03c0*/  @!P0 BRA `(.L_x_6) ;  /* 0x0000000000b48947 */ /* 0x000fea0003800000 */
[----:B------:R-:W0:Y:S01]  /*03d0*/  LDC.64 R20, c[0x0][0x390] ;  /* 0x0000e400ff147b82 */ /* 0x000e220000000a00 */
[----:B------:R-:W-:Y:S01]  /*03e0*/  BSSY B2, `(.L_x_7) ;  /* 0x000002a000027945 */ /* 0x000fe20003800000 */
[----:B0-----:R-:W-:-:S07]  /*03f0*/  IMAD.WIDE R22, R0, 0x8, R20 ;  /* 0x0000000800167825 */ /* 0x001fce00078e0214 */
.L_x_8:
[----:B------:R-:W2:Y:S01]  /*0400*/  LDG.E.64 R30, desc[UR36][R10.64] ;  /* 0x000000240a1e7981 */ /* 0x000ea2000c1e1b00 */
[----:B------:R-:W0:Y:S03]  /*0410*/  LDC.64 R32, c[0x0][0x380] ;  /* 0x0000e000ff207b82 */ /* 0x000e260000000a00 */
[----:B------:R-:W2:Y:S01]  /*0420*/  LDG.E.64 R18, desc[UR36][R22.64] ;  /* 0x0000002416127981 */ /* 0x000ea2000c1e1b00 */
[----:B------:R-:W-:Y:S05]  /*0430*/  YIELD ;  /* 0x0000000000007946 */ /* 0x000fea0003800000 */
[----:B------:R-:W3:Y:S01]  /*0440*/  LDG.E.64 R28, desc[UR36][R8.64] ;  /* 0x00000024081c7981 */ /* 0x000ee2000c1e1b00 */
[----:B------:R-:W1:Y:S01]  /*0450*/  LDC.64 R26, c[0x0][0x388] ;  /* 0x0000e200ff1a7b82 */ /* 0x000e620000000a00 */
[----:B0-----:R-:W-:Y:S01]  /*0460*/  IMAD.WIDE R32, R36, 0x8, R32 ;  /* 0x0000000824207825 */ /* 0x001fe200078e0220 */
[----:B--2---:R-:W-:-:S07]  /*0470*/  DMUL R34, R30, R18 ;  /* 0x000000121e227228 */ /* 0x004fce0000000000 */
[----:B-----5:R0:W5:Y:S04]  /*0480*/  ATOMG.E.ADD.F64.RN.STRONG.GPU PT, RZ, desc[UR36][R32.64], R34 ;  /* 0x8000002220ff79a3 */ /* 0x020168000c1eff24 */
[----:B------:R-:W0:Y:S04]  /*0490*/  LDG.E.64 R18, desc[UR36][R22.64] ;  /* 0x0000002416127981 */ /* 0x000e28000c1e1b00 */
[----:B------:R-:W0:Y:S01]  /*04a0*/  LDG.E.64 R24, desc[UR36][R8.64] ;  /* 0x0000002408187981 */ /* 0x000e22000c1e1b00 */
[----:B-1----:R-:W-:Y:S01]  /*04b0*/  IMAD.WIDE R26, R36, 0x8, R26 ;  /* 0x00000008241a7825 */ /* 0x002fe200078e021a */
[----:B0-----:R-:W-:-:S07]  /*04c0*/  DMUL R34, R18, R24 ;  /* 0x0000001812227228 */ /* 0x001fce0000000000 */
[----:B------:R0:W5:Y:S04]  /*04d0*/  ATOMG.E.ADD.F64.RN.STRONG.GPU PT, RZ, desc[UR36][R26.64], R34 ;  /* 0x800000221aff79a3 */ /* 0x000168000c1eff24 */
[----:B------:R-:W2:Y:S01]  /*04e0*/  LDG.E.64 R26, desc[UR36][R22.64] ;  /* 0x00000024161a7981 */ /* 0x000ea2000c1e1b00 */
[----:B------:R-:W-:Y:S02]  /*04f0*/  DADD R18, R6, -R16 ;  /* 0x0000000006127229 */ /* 0x000fe40000000810 */
[----:B------:R-:W-:-:S06]  /*0500*/  DADD R24, R12, -R14 ;  /* 0x000000000c187229 */ /* 0x000fcc000000080e */
[----:B------:R-:W-:Y:S02]  /*0510*/  DFMA R18, R18, 0.5, R16 ;  /* 0x3fe000001212782b */ /* 0x000fe40000000010 */
[----:B------:R-:W-:-:S06]  /*0520*/  DFMA R24, R24, 0.5, R14 ;  /* 0x3fe000001818782b */ /* 0x000fcc000000000e */
[----:B---3--:R-:W-:Y:S02]  /*0530*/  DSETP.GT.AND P1, PT, R28, R18, PT ;  /* 0x000000121c00722a */ /* 0x008fe40003f24000 */
[----:B------:R-:W-:-:S04]  /*0540*/  DSETP.GTU.AND P0, PT, R30, R24, PT ;  /* 0x000000181e00722a */ /* 0x000fc80003f0c000 */
[----:B------:R-:W-:Y:S02]  /*0550*/  SEL R2, RZ, 0x1, !P1 ;  /* 0x00000001ff027807 */ /* 0x000fe40004800000 */
[----:B------:R-:W-:-:S05]  /*0560*/  SEL R33, RZ, 0x2, P0 ;  /* 0x00000002ff217807 */ /* 0x000fca0000000000 */
[----:B------:R-:W-:-:S05]  /*0570*/  IMAD.IADD R33, R33, 0x1, R2 ;  /* 0x0000000121217824 */ /* 0x000fca00078e0202 */
[----:B------:R-:W-:Y:S01]  /*0580*/  IADD3 R31, PT, PT, -R33, R36, RZ ;  /* 0x00000024211f7210 */ /* 0x000fe20007ffe1ff */
[----:B------:R-:W-:-:S04]  /*0590*/  IMAD.WIDE R28, R36, 0x8, R20 ;  /* 0x00000008241c7825 */ /* 0x000fc800078e0214 */
[----:B------:R-:W-:-:S04]  /*05a0*/  IMAD.WIDE R30, R31, 0x4, R4 ;  /* 0x000000041f1e7825 */ /* 0x000fc800078e0204 */
[----:B------:R-:W-:Y:S01]  /*05b0*/  IMAD.MOV.U32 R2, RZ, RZ, R36 ;  /* 0x000000ffff027224 */ /* 0x000fe200078e0024 */
[----:B--2---:R0:W5:Y:S04]  /*05c0*/  ATOMG.E.ADD.F64.RN.STRONG.GPU PT, RZ, desc[UR36][R28.64], R26 ;  /* 0x8000001a1cff79a3 */ /* 0x004168000c1eff24 */
[----:B------:R-:W2:Y:S01]  /*05d0*/  LDG.E R36, desc[UR36][R30.64] ;  /* 0x000000241e247981 */ /* 0x000ea2000c1e1900 */
[----:B------:R-:W-:Y:S02]  /*05e0*/  FSEL R7, R7, R19, P1 ;  /* 0x0000001307077208 */ /* 0x000fe40000800000 */
[----:B------:R-:W-:Y:S02]  /*05f0*/  FSEL R6, R6, R18, P1 ;  /* 0x0000001206067208 */ /* 0x000fe40000800000 */
[----:B------:R-:W-:-:S02]  /*0600*/  FSEL R16, R18, R16, P1 ;  /* 0x0000001012107208 */ /* 0x000fc40000800000 */
[----:B------:R-:W-:Y:S02]  /*0610*/  FSEL R17, R19, R17, P1 ;  /* 0x0000001113117208 */ /* 0x000fe40000800000 */
[----:B------:R-:W-:Y:S02]  /*0620*/  FSEL R15, R25, R15, P0 ;  /* 0x0000000f190f7208 */ /* 0x000fe40000000000 */
[----:B------:R-:W-:Y:S02]  /*0630*/  FSEL R14, R24, R14, P0 ;  /* 0x0000000e180e7208 */ /* 0x000fe40000000000 */
[----:B------:R-:W-:Y:S02]  /*0640*/  FSEL R12, R12, R24, P0 ;  /* 0x000000180c0c7208 */ /* 0x000fe40000000000 */
[----:B------:R-:W-:Y:S02]  /*0650*/  FSEL R13, R13, R25, P0 ;  /* 0x000000190d0d7208 */ /* 0x000fe40000000000 */
[----:B--2---:R-:W-:-:S13]  /*0660*/  ISETP.GE.AND P1, PT, R36, R3, PT ;  /* 0x000000032400720c */ /* 0x004fda0003f26270 */
[----:B0-----:R-:W-:Y:S05]  /*0670*/  @P1 BRA `(.L_x_8) ;  /* 0xfffffffc00601947 */ /* 0x001fea000383ffff */
[----:B------:R-:W-:Y:S05]  /*0680*/  BSYNC B2 ;  /* 0x0000000000027941 */ /* 0x000fea0003800000 */
.L_x_7:
[----:B------:R-:W-:-:S07]  /*0690*/  IMAD.MOV.U32 R21, RZ, RZ, R33 ;  /* 0x000000ffff157224 */ /* 0x000fce00078e0021 */
.L_x_6:
[----:B------:R-:W-:Y:S05]  /*06a0*/  BSYNC B1 ;  /* 0x0000000000017941 */ /* 0x000fea0003800000 */
.L_x_5:
[----:B------:R-:W-:Y:S01]  /*06b0*/  ISETP.NE.AND P1, PT, R36, -0x2, PT ;  /* 0xfffffffe2400780c */ /* 0x000fe20003f25270 */
[----:B------:R-:W-:Y:S01]  /*06c0*/  BSSY B7, `(.L_x_9) ;  /* 0x000009b000077945 */ /* 0x000fe20003800000 */
[----:B------:R-:W-:Y:S01]  /*06d0*/  PLOP3.LUT P0, PT, PT, PT, PT, 0x80, 0x8 ;  /* 0x000000000008781c */ /* 0x000fe20003f0f070 */
[----:B------:R-:W-:Y:S01]  /*06e0*/  IMAD.MOV.U32 R19, RZ, RZ, R7 ;  /* 0x000000ffff137224 */ /* 0x000fe200078e0007 */
[----:B------:R-:W-:-:S09]  /*06f0*/  MOV R18, R6 ;  /* 0x0000000600127202 */ /* 0x000fd20000000f00 */
[----:B------:R-:W-:Y:S05]  /*0700*/  @!P1 BRA `(.L_x_10) ;  /* 0x0000000800589947 */ /* 0x000fea0003800000 */
[----:B------:R-:W-:Y:S01]  /*0710*/  IMAD.IADD R27, R2, 0x1, -R21 ;  /* 0x00000001021b7824 */ /* 0x000fe200078e0a15 */
[----:B------:R-:W-:-:S03]  /*0720*/  MOV R37, 0xfffffffe ;  /* 0xfffffffe00257802 */ /* 0x000fc60000000f00 */
[----:B------:R-:W-:-:S05]  /*0730*/  IMAD.WIDE R24, R27, 0x4, R4 ;  /* 0x000000041b187825 */ /* 0x000fca00078e0204 */
[----:B------:R-:W2:Y:S01]  /*0740*/  ATOMG.E.CAS.STRONG.GPU PT, R37, [R24], R36, R37 ;  /* 0x00000024182573a9 */ /* 0x000ea200001ee125 */
[----:B------:R-:W-:Y:S02]  /*0750*/  IMAD.MOV.U32 R18, RZ, RZ, R6 ;  /* 0x000000ffff127224 */ /* 0x000fe400078e0006 */
[----:B------:R-:W-:Y:S01]  /*0760*/  IMAD.MOV.U32 R19, RZ, RZ, R7 ;  /* 0x000000ffff137224 */ /* 0x000fe200078e0007 */
[----:B--2---:R-:W-:-:S13]  /*0770*/  ISETP.NE.AND P1, PT, R37, R36, PT ;  /* 0x000000242500720c */ /* 0x004fda0003f25270 */
[----:B------:R-:W-:Y:S05]  /*0780*/  @P1 BRA `(.L_x_10) ;  /* 0x0000000800381947 */ /* 0x000fea0003800000 */
[----:B------:R-:W-:-:S13]  /*0790*/  ISETP.NE.AND P1, PT, R36, -0x1, PT ;  /* 0xffffffff2400780c */ /* 0x000fda0003f25270 */
[----:B------:R-:W-:Y:S01]  /*07a0*/  @!P1 IMAD.WIDE R22, R0, 0x4, R4 ;  /* 0x0000000400169825 */ /* 0x000fe200078e0204 */
[----:B------:R-:W-:Y:S02]  /*07b0*/  @!P1 PLOP3.LUT P0, PT, PT, PT, PT, 0x8, 0x80 ;  /* 0x000000000080981c */ /* 0x000fe40003f0e170 */
[----:B------:R-:W-:Y:S01]  /*07c0*/  @!P1 MOV R18, R6 ;  /* 0x0000000600129202 */ /* 0x000fe20000000f00 */
[----:B------:R-:W-:Y:S01]  /*07d0*/  @!P1 IMAD.MOV.U32 R19, RZ, RZ, R7 ;  /* 0x000000ffff139224 */ /* 0x000fe200078e0007 */
[----:B------:R0:W-:Y:S04]  /*07e0*/  @!P1 STG.E desc[UR36][R22.64], R2 ;  /* 0x0000000216009986 */ /* 0x0001e8000c101924 */
[----:B------:R0:W-:Y:S01]  /*07f0*/  @!P1 STG.E desc[UR36][R24.64], R0 ;  /* 0x0000000018009986 */ /* 0x0001e2000c101924 */
[----:B------:R-:W-:Y:S05]  /*0800*/  @!P1 BRA `(.L_x_10) ;  /* 0x0000000800189947 */ /* 0x000fea0003800000 */
[C---:B------:R-:W-:Y:S01]  /*0810*/  ISETP.GE.AND P0, PT, R36.reuse, R3, PT ;  /* 0x000000032400720c */ /* 0x040fe20003f06270 */
[----:B------:R-:W-:Y:S01]  /*0820*/  BSSY B6, `(.L_x_11) ;  /* 0x000007d000067945 */ /* 0x000fe20003800000 */
[----:B------:R-:W-:Y:S02]  /*0830*/  IMAD.MOV.U32 R3, RZ, RZ, R27 ;  /* 0x000000ffff037224 */ /* 0x000fe400078e001b */
[----:B------:R-:W-:-:S13]  /*0840*/  ISETP.LT.OR P0, PT, R36, RZ, P0 ;  /* 0x000000ff2400720c */ /* 0x000fda0000701670 */
[----:B------:R-:W-:Y:S05]  /*0850*/  @P0 BRA `(.L_x_12) ;  /* 0x0000000400e40947 */ /* 0x000fea0003800000 */
.L_x_14:
[----:B-1----:R-:W1:Y:S01]  /*0860*/  S2R R19, SR_LANEID ;  /* 0x0000000000137919 */ /* 0x002e620000000000 */
[----:B------:R-:W-:Y:S05]  /*0870*/  YIELD ;  /* 0x0000000000007946 */ /* 0x000fea0003800000 */
[----:B------:R-:W-:Y:S01]  /*0880*/  VOTEU.ANY UR4, UPT, PT ;  /* 0x0000000000047886 */ /* 0x000fe200038e0100 */
[----:B------:R-:W2:Y:S01]  /*0890*/  LDC.64 R4, c[0x4][0x20] ;  /* 0x01000800ff047b82 */ /* 0x000ea20000000a00 */
[----:B------:R-:W-:Y:S07]  /*08a0*/  FLO.U32 R18, UR4 ;  /* 0x0000000400127d00 */ /* 0x000fee00080e0000 */
[----:B------:R-:W3:Y:S01]  /*08b0*/  LDC R34, c[0x0][0x3c4] ;  /* 0x0000f100ff227b82 */ /* 0x000ee20000000800 */
[----:B0-----:R-:W0:Y:S02]  /*08c0*/  POPC R2, UR4 ;  /* 0x0000000400027d09 */ /* 0x001e240008000000 */
[----:B0-----:R-:W-:Y:S01]  /*08d0*/  IMAD R21, R2, -0x4, RZ ;  /* 0xfffffffc02157824 */ /* 0x001fe200078e02ff */
[----:B-1----:R-:W-:-:S13]  /*08e0*/  ISETP.EQ.U32.AND P0, PT, R18, R19, PT ;  /* 0x000000131200720c */ /* 0x002fda0003f02070 */
[----:B--2---:R-:W2:Y:S01]  /*08f0*/  @P0 ATOMG.E.ADD.STRONG.GPU PT, R5, desc[UR36][R4.64], R21 ;  /* 0x80000015040509a8 */ /* 0x004ea200081ef124 */
[----:B------:R-:W0:Y:S02]  /*0900*/  S2R R19, SR_LTMASK ;  /* 0x0000000000137919 */ /* 0x000e240000003900 */
[----:B0-----:R-:W-:-:S04]  /*0910*/  LOP3.LUT R20, R19, UR4, RZ, 0xc0, !PT ;  /* 0x0000000413147c12 */ /* 0x001fc8000f8ec0ff */
[----:B------:R-:W0:Y:S01]  /*0920*/  POPC R19, R20 ;  /* 0x0000001400137309 */ /* 0x000e220000000000 */
[----:B--2---:R-:W0:Y:S02]  /*0930*/  SHFL.IDX PT, R2, R5, R18, 0x1f ;  /* 0x00001f1205027589 */ /* 0x004e2400000e0000 */
[----:B0-----:R-:W-:-:S05]  /*0940*/  IMAD R2, R19, -0x4, R2 ;  /* 0xfffffffc13027824 */ /* 0x001fca00078e0202 */
[----:B------:R-:W-:-:S04]  /*0950*/  IADD3 R19, PT, PT, R2, -0x3, RZ ;  /* 0xfffffffd02137810 */ /* 0x000fc80007ffe0ff */
[----:B---3--:R-:W-:-:S13]  /*0960*/  ISETP.GE.AND P0, PT, R19, R34, PT ;  /* 0x000000221300720c */ /* 0x008fda0003f06270 */
[----:B------:R-:W-:Y:S05]  /*0970*/  @!P0 BREAK B6 ;  /* 0x0000000000068942 */ /* 0x000fea0003800000 */
[----:B------:R-:W-:Y:S05]  /*0980*/  @!P0 BREAK B7 ;  /* 0x0000000000078942 */ /* 0x000fea0003800000 */
[----:B------:R-:W-:Y:S05]  /*0990*/  @!P0 BRA `(.L_x_13) ;  /* 0x0000000400c48947 */ /* 0x000fea0003800000 */
[----:B------:R-:W0:Y:S01]  /*09a0*/  LDC.64 R20, c[0x0][0x388] ;  /* 0x0000e200ff147b82 */ /* 0x000e220000000a00 */
[----:B------:R-:W1:Y:S01]  /*09b0*/  LDCU.64 UR4, c[0x0][0x3b8] ;  /* 0x00007700ff0477ac */ /* 0x000e620008000a00 */
[----:B------:R-:W-:-:S06]  /*09c0*/  MOV R35, 0xffffffff ;  /* 0xffffffff00237802 */ /* 0x000fcc0000000f00 */
[----:B------:R-:W2:Y:S01]  /*09d0*/  LDC.64 R18, c[0x0][0x380] ;  /* 0x0000e000ff127b82 */ /* 0x000ea20000000a00 */
[----:B------:R-:W-:-:S07]  /*09e0*/  DADD R22, R6, -R16 ;  /* 0x0000000006167229 */ /* 0x000fce0000000810 */
[----:B------:R-:W3:Y:S01]  /*09f0*/  LDC.64 R26, c[0x0][0x390] ;  /* 0x0000e400ff1a7b82 */ /* 0x000ee20000000a00 */
[----:B-1----:R-:W-:Y:S02]  /*0a00*/  IMAD.U32 R4, RZ, RZ, UR4 ;  /* 0x00000004ff047e24 */ /* 0x002fe4000f8e00ff */
[----:B------:R-:W-:Y:S02]  /*0a10*/  IMAD.U32 R5, RZ, RZ, UR5 ;  /* 0x00000005ff057e24 */ /* 0x000fe4000f8e00ff */
[----:B0-----:R-:W-:-:S04]  /*0a20*/  IMAD.WIDE.U32 R28, R36, 0x8, R20 ;  /* 0x00000008241c7825 */ /* 0x001fc800078e0014 */
[----:B------:R-:W-:-:S05]  /*0a30*/  IMAD.WIDE R30, R2, 0x4, R4 ;  /* 0x00000004021e7825 */ /* 0x000fca00078e0204 */
[----:B------:R-:W-:Y:S04]  /*0a40*/  STG.E desc[UR36][R30.64], R35 ;  /* 0x000000231e007986 */ /* 0x000fe8000c101924 */
[----:B------:R-:W-:Y:S04]  /*0a50*/  STG.E desc[UR36][R30.64+-0x4], R35 ;  /* 0xfffffc231e007986 */ /* 0x000fe8000c101924 */
[----:B------:R-:W-:Y:S04]  /*0a60*/  STG.E desc[UR36][R30.64+-0x8], R35 ;  /* 0xfffff8231e007986 */ /* 0x000fe8000c101924 */
[----:B------:R0:W-:Y:S04]  /*0a70*/  STG.E desc[UR36][R30.64+-0xc], R35 ;  /* 0xfffff4231e007986 */ /* 0x0001e8000c101924 */
[----:B------:R-:W4:Y:S01]  /*0a80*/  LDG.E.64 R24, desc[UR36][R28.64] ;  /* 0x000000241c187981 */ /* 0x000f22000c1e1b00 */
[----:B--2---:R-:W-:-:S06]  /*0a90*/  IMAD.WIDE.U32 R32, R36, 0x8, R18 ;  /* 0x0000000824207825 */ /* 0x004fcc00078e0012 */
[----:B------:R-:W2:Y:S01]  /*0aa0*/  LDG.E.64 R32, desc[UR36][R32.64] ;  /* 0x0000002420207981 */ /* 0x000ea2000c1e1b00 */
[----:B------:R-:W-:Y:S01]  /*0ab0*/  DFMA R22, R22, 0.5, R16 ;  /* 0x3fe000001616782b */ /* 0x000fe20000000010 */
[----:B------:R-:W-:-:S07]  /*0ac0*/  IMAD.WIDE R18, R2, 0x8, R18 ;  /* 0x0000000802127825 */ /* 0x000fce00078e0212 */
[----:B----4-:R-:W-:Y:S02]  /*0ad0*/  DSETP.GT.AND P0, PT, R24, R22, PT ;  /* 0x000000161800722a */ /* 0x010fe40003f04000 */
[----:B------:R-:W-:Y:S01]  /*0ae0*/  DADD R22, R12, -R14 ;  /* 0x000000000c167229 */ /* 0x000fe2000000080e */
[----:B---3--:R-:W-:-:S05]  /*0af0*/  IMAD.WIDE.U32 R24, R36, 0x8, R26 ;  /* 0x0000000824187825 */ /* 0x008fca00078e001a */
[----:B0-----:R-:W3:Y:S02]  /*0b00*/  LDG.E.64 R30, desc[UR36][R24.64] ;  /* 0x00000024181e7981 */ /* 0x001ee4000c1e1b00 */
[----:B------:R-:W-:-:S08]  /*0b10*/  DFMA R22, R22, 0.5, R14 ;  /* 0x3fe000001616782b */ /* 0x000fd0000000000e */
[C---:B--2---:R-:W-:Y:S02]  /*0b20*/  DSETP.GTU.AND P1, PT, R32.reuse, R22, PT ;  /* 0x000000162000722a */ /* 0x044fe40003f2c000 */
[----:B------:R-:W3:Y:S01]  /*0b30*/  LDG.E.64 R22, desc[UR36][R18.64] ;  /* 0x0000002412167981 */ /* 0x000ee2000c1e1b00 */
[----:B------:R-:W-:Y:S01]  /*0b40*/  IMAD.WIDE R20, R2, 0x8, R20 ;  /* 0x0000000802147825 */ /* 0x000fe200078e0214 */
[----:B---3--:R-:W-:-:S07]  /*0b50*/  DFMA R32, R32, R30, R22 ;  /* 0x0000001e2020722b */ /* 0x008fce0000000016 */
[----:B------:R0:W-:Y:S04]  /*0b60*/  STG.E.64 desc[UR36][R18.64], R32 ;  /* 0x0000002012007986 */ /* 0x0001e8000c101b24 */
[----:B------:R-:W0:Y:S04]  /*0b70*/  LDG.E.64 R28, desc[UR36][R28.64] ;  /* 0x000000241c1c7981 */ /* 0x000e28000c1e1b00 */
[----:B------:R-:W0:Y:S04]  /*0b80*/  LDG.E.64 R30, desc[UR36][R24.64] ;  /* 0x00000024181e7981 */ /* 0x000e28000c1e1b00 */
[----:B------:R-:W0:Y:S02]  /*0b90*/  LDG.E.64 R22, desc[UR36][R20.64] ;  /* 0x0000002414167981 */ /* 0x000e24000c1e1b00 */
[----:B0-----:R-:W-:Y:S01]  /*0ba0*/  DFMA R32, R30, R28, R22 ;  /* 0x0000001c1e20722b */ /* 0x001fe20000000016 */
[----:B------:R-:W-:-:S06]  /*0bb0*/  IMAD.WIDE R22, R2, 0x8, R26 ;  /* 0x0000000802167825 */ /* 0x000fcc00078e021a */
[----:B------:R-:W-:Y:S04]  /*0bc0*/  STG.E.64 desc[UR36][R20.64], R32 ;  /* 0x0000002014007986 */ /* 0x000fe8000c101b24 */
[----:B------:R0:W2:Y:S04]  /*0bd0*/  LDG.E.64 R30, desc[UR36][R24.64] ;  /* 0x00000024181e7981 */ /* 0x0000a8000c1e1b00 */
[----:B------:R-:W2:Y:S01]  /*0be0*/  LDG.E.64 R28, desc[UR36][R22.64] ;  /* 0x00000024161c7981 */ /* 0x000ea2000c1e1b00 */
[----:B------:R-:W-:Y:S02]  /*0bf0*/  VIADD R35, R2, 0xfffffffe ;  /* 0xfffffffe02237836 */ /* 0x000fe40000000000 */
[----:B------:R-:W-:-:S05]  /*0c00*/  @P1 IMAD.MOV R35, RZ, RZ, R2 ;  /* 0x000000ffff231224 */ /* 0x000fca00078e0202 */
[----:B------:R-:W-:Y:S01]  /*0c10*/  IADD3 R37, PT, PT, R35, -0x1, RZ ;  /* 0xffffffff23257810 */ /* 0x000fe20007ffe0ff */
[----:B------:R-:W-:-:S04]  /*0c20*/  @!P0 IMAD.MOV R37, RZ, RZ, R35 ;  /* 0x000000ffff258224 */ /* 0x000fc800078e0223 */
[----:B0-----:R-:W-:-:S04]  /*0c30*/  IMAD.WIDE R24, R37, 0x4, R4 ;  /* 0x0000000425187825 */ /* 0x001fc800078e0204 */
[----:B------:R-:W-:Y:S01]  /*0c40*/  IMAD.WIDE R26, R0, 0x8, R26 ;  /* 0x00000008001a7825 */ /* 0x000fe200078e021a */
[----:B--2---:R-:W-:-:S03]  /*0c50*/  DADD R30, R30, R28 ;  /* 0x000000001e1e7229 */ /* 0x004fc6000000001c */
[----:B------:R-:W-:-:S04]  /*0c60*/  IMAD.WIDE.U32 R28, R36, 0x4, R4 ;  /* 0x00000004241c7825 */ /* 0x000fc800078e0004 */
[----:B------:R0:W-:Y:S04]  /*0c70*/  STG.E.64 desc[UR36][R22.64], R30 ;  /* 0x0000001e16007986 */ /* 0x0001e8000c101b24 */
[----:B------:R1:W-:Y:S04]  /*0c80*/  STG.E desc[UR36][R28.64], R2 ;  /* 0x000000021c007986 */ /* 0x0003e8000c101924 */
[----:B------:R2:W-:Y:S04]  /*0c90*/  STG.E desc[UR36][R24.64], R36 ;  /* 0x0000002418007986 */ /* 0x0005e8000c101924 */
[----:B0-----:R-:W3:Y:S04]  /*0ca0*/  LDG.E.64 R30, desc[UR36][R18.64] ;  /* 0x00000024121e7981 */ /* 0x001ee8000c1e1b00 */
[----:B-1----:R-:W3:Y:S04]  /*0cb0*/  LDG.E.64 R28, desc[UR36][R26.64] ;  /* 0x000000241a1c7981 */ /* 0x002ee8000c1e1b00 */
[----:B--2---:R-:W2:Y:S04]  /*0cc0*/  LDG.E.64 R36, desc[UR36][R8.64] ;  /* 0x0000002408247981 */ /* 0x004ea8000c1e1b00 */
[----:B------:R-:W4:Y:S01]  /*0cd0*/  LDG.E.64 R24, desc[UR36][R10.64] ;  /* 0x000000240a187981 */ /* 0x000f22000c1e1b00 */
[----:B------:R-:W-:-:S08]  /*0ce0*/  DADD R32, R6, -R16 ;  /* 0x0000000006207229 */ /* 0x000fd00000000810 */
[----:B------:R-:W-:-:S08]  /*0cf0*/  DFMA R32, R32, 0.5, R16 ;  /* 0x3fe000002020782b */ /* 0x000fd00000000010 */
[----:B--2---:R-:W-:-:S06]  /*0d00*/  DSETP.GT.AND P1, PT, R36, R32, PT ;  /* 0x000000202400722a */ /* 0x004fcc0003f24000 */
[----:B------:R-:W-:Y:S02]  /*0d10*/  FSEL R6, R6, R32, P1 ;  /* 0x0000002006067208 */ /* 0x000fe40000800000 */
[----:B------:R-:W-:Y:S02]  /*0d20*/  FSEL R7, R7, R33, P1 ;  /* 0x0000002107077208 */ /* 0x000fe40000800000 */
[----:B------:R-:W-:Y:S02]  /*0d30*/  FSEL R16, R32, R16, P1 ;  /* 0x0000001020107208 */ /* 0x000fe40000800000 */
[----:B------:R-:W-:Y:S01]  /*0d40*/  FSEL R17, R33, R17, P1 ;  /* 0x0000001121117208 */ /* 0x000fe20000800000 */
[----:B------:R-:W-:-:S08]  /*0d50*/  DADD R32, R12, -R14 ;  /* 0x000000000c207229 */ /* 0x000fd0000000080e */
[----:B------:R-:W-:-:S08]  /*0d60*/  DFMA R32, R32, 0.5, R14 ;  /* 0x3fe000002020782b */ /* 0x000fd0000000000e */
[----:B----4-:R-:W-:-:S06]  /*0d70*/  DSETP.GTU.AND P0, PT, R24, R32, PT ;  /* 0x000000201800722a */ /* 0x010fcc0003f0c000 */
[----:B------:R-:W-:Y:S02]  /*0d80*/  FSEL R14, R32, R14, P0 ;  /* 0x0000000e200e7208 */ /* 0x000fe40000000000 */
[----:B------:R-:W-:Y:S02]  /*0d90*/  FSEL R15, R33, R15, P0 ;  /* 0x0000000f210f7208 */ /* 0x000fe40000000000 */
[----:B------:R-:W-:Y:S02]  /*0da0*/  FSEL R12, R12, R32, P0 ;  /* 0x000000200c0c7208 */ /* 0x000fe40000000000 */
[----:B------:R-:W-:Y:S01]  /*0db0*/  FSEL R13, R13, R33, P0 ;  /* 0x000000210d0d7208 */ /* 0x000fe20000000000 */
[----:B---3--:R-:W-:-:S07]  /*0dc0*/  DFMA R32, R24, R28, R30 ;  /* 0x0000001c1820722b */ /* 0x008fce000000001e */
[----:B------:R0:W-:Y:S04]  /*0dd0*/  STG.E.64 desc[UR36][R18.64], R32 ;  /* 0x0000002012007986 */ /* 0x0001e8000c101b24 */
[----:B------:R-:W2:Y:S04]  /*0de0*/  LDG.E.64 R30, desc[UR36][R26.64] ;  /* 0x000000241a1e7981 */ /* 0x000ea8000c1e1b00 */
[----:B------:R-:W2:Y:S04]  /*0df0*/  LDG.E.64 R28, desc[UR36][R8.64] ;  /* 0x00000024081c7981 */ /* 0x000ea8000c1e1b00 */
[----:B------:R-:W2:Y:S01]  /*0e00*/  LDG.E.64 R24, desc[UR36][R20.64] ;  /* 0x0000002414187981 */ /* 0x000ea2000c1e1b00 */
[----:B------:R-:W-:-:S02]  /*0e10*/  SEL R36, RZ, 0x1, !P1 ;  /* 0x00000001ff247807 */ /* 0x000fc40004800000 */
[----:B------:R-:W-:Y:S01]  /*0e20*/  SEL R35, RZ, 0x2, P0 ;  /* 0x00000002ff237807 */ /* 0x000fe20000000000 */
[----:B--2---:R-:W-:-:S07]  /*0e30*/  DFMA R24, R30, R28, R24 ;  /* 0x0000001c1e18722b */ /* 0x004fce0000000018 */
[----:B------:R1:W-:Y:S04]  /*0e40*/  STG.E.64 desc[UR36][R20.64], R24 ;  /* 0x0000001814007986 */ /* 0x0003e8000c101b24 */
[----:B------:R-:W2:Y:S04]  /*0e50*/  LDG.E.64 R28, desc[UR36][R26.64] ;  /* 0x000000241a1c7981 */ /* 0x000ea8000c1e1b00 */
[----:B------:R-:W2:Y:S01]  /*0e60*/  LDG.E.64 R30, desc[UR36][R22.64] ;  /* 0x00000024161e7981 */ /* 0x000ea2000c1e1b00 */
[----:B------:R-:W-:-:S05]  /*0e70*/  IMAD.IADD R35, R35, 0x1, R36 ;  /* 0x0000000123237824 */ /* 0x000fca00078e0224 */
[----:B0-----:R-:W-:Y:S01]  /*0e80*/  IADD3 R33, PT, PT, R2, -R35, RZ ;  /* 0x8000002302217210 */ /* 0x001fe20007ffe0ff */
[----:B-1----:R-:W-:-:S04]  /*0e90*/  IMAD.MOV.U32 R21, RZ, RZ, -0x2 ;  /* 0xfffffffeff157424 */ /* 0x002fc800078e00ff */
[----:B------:R-:W-:Y:S01]  /*0ea0*/  IMAD.WIDE R18, R33, 0x4, R4 ;  /* 0x0000000421127825 */ /* 0x000fe200078e0204 */
[----:B--2---:R-:W-:-:S07]  /*0eb0*/  DADD R28, R28, R30 ;  /* 0x000000001c1c7229 */ /* 0x004fce000000001e */
[----:B------:R-:W-:Y:S04]  /*0ec0*/  STG.E.64 desc[UR36][R22.64], R28 ;  /* 0x0000001c16007986 */ /* 0x000fe8000c101b24 */
[----:B------:R0:W2:Y:S04]  /*0ed0*/  LDG.E R36, desc[UR36][R18.64] ;  /* 0x0000002412247981 */ /* 0x0000a8000c1e1900 */
[----:B------:R0:W-:Y:S01]  /*0ee0*/  STG.E desc[UR36][R18.64], R21 ;  /* 0x0000001512007986 */ /* 0x0001e2000c101924 */
[----:B------:R-:W-:Y:S01]  /*0ef0*/  @!PT LDS RZ, [RZ] ;  /* 0x00000000fffff984 */ /* 0x000fe20000000800 */
[----:B------:R-:W-:Y:S01]  /*0f00*/  @!PT LDS RZ, [RZ] ;  /* 0x00000000fffff984 */ /* 0x000fe20000000800 */
[----:B------:R-:W-:Y:S01]  /*0f10*/  @!PT LDS RZ, [RZ] ;  /* 0x00000000fffff984 */ /* 0x000fe20000000800 */
[----:B------:R-:W-:Y:S01]  /*0f20*/  @!PT LDS RZ, [RZ] ;  /* 0x00000000fffff984 */ /* 0x000fe20000000800 */
[----:B------:R-:W-:-:S00]  /*0f30*/  MEMBAR.ALL.CTA ;  /* 0x0000000000007992 */ /* 0x000fc00000008000 */
[----:B------:R-:W-:Y:S06]  /*0f40*/  MEMBAR.SC.GPU ;  /* 0x0000000000007992 */ /* 0x000fec0000002000 */
[----:B------:R-:W-:-:S00]  /*0f50*/  ERRBAR ;  /* 0x00000000000079ab */ /* 0x000fc00000000000 */
[----:B------:R-:W-:Y:S06]  /*0f60*/  CGAERRBAR ;  /* 0x00000000000075ab */ /* 0x000fec0000000000 */
[----:B------:R-:W-:Y:S01]  /*0f70*/  CCTL.IVALL ;  /* 0x00000000ff00798f */ /* 0x000fe20002000000 */
[----:B0-----:R-:W-:Y:S01]  /*0f80*/  IMAD.WIDE R18, R3, 0x4, R4 ;  /* 0x0000000403127825 */ /* 0x001fe200078e0204 */
[C---:B--2---:R-:W-:Y:S02]  /*0f90*/  ISETP.GE.AND P0, PT, R36.reuse, R34, PT ;  /* 0x000000222400720c */ /* 0x044fe40003f06270 */
[----:B------:R-:W-:Y:S01]  /*0fa0*/  ISETP.GT.AND P1, PT, R36, -0x1, PT ;  /* 0xffffffff2400780c */ /* 0x000fe20003f24270 */
[----:B------:R-:W-:Y:S01]  /*0fb0*/  IMAD.MOV.U32 R21, RZ, RZ, R35 ;  /* 0x000000ffff157224 */ /* 0x000fe200078e0023 */
[----:B------:R1:W-:Y:S01]  /*0fc0*/  STG.E desc[UR36][R18.64], R2 ;  /* 0x0000000212007986 */ /* 0x0003e2000c101924 */
[----:B------:R-:W-:-:S10]  /*0fd0*/  MOV R3, R33 ;  /* 0x0000002100037202 */ /* 0x000fd40000000f00 */
[----:B------:R-:W-:Y:S05]  /*0fe0*/  @!P0 BRA P1, `(.L_x_14) ;  /* 0xfffffff8001c8947 */ /* 0x000fea000083ffff */
.L_x_12:
[----:B------:R-:W-:Y:S05]  /*0ff0*/  BSYNC B6 ;  /* 0x0000000000067941 */ /* 0x000fea0003800000 */
.L_x_11:
[----:B0-----:R-:W-:Y:S01]  /*1000*/  IMAD.WIDE R22, R0, 0x4, R4 ;  /* 0x0000000400167825 */ /* 0x001fe200078e0204 */
[----:B------:R-:W-:-:S03]  /*1010*/  PLOP3.LUT P0, PT, PT, PT, PT, 0x8, 0x80 ;  /* 0x000000000080781c */ /* 0x000fc60003f0e170 */
[----:B------:R-:W-:Y:S01]  /*1020*/  IMAD.WIDE R4, R3, 0x4, R4 ;  /* 0x0000000403047825 */ /* 0x000fe200078e0204 */
[----:B------:R2:W-:Y:S03]  /*1030*/  STG.E desc[UR36][R22.64], R2 ;  /* 0x0000000216007986 */ /* 0x0005e6000c101924 */
[----:B-1----:R-:W-:Y:S01]  /*1040*/  IMAD.MOV.U32 R18, RZ, RZ, R6 ;  /* 0x000000ffff127224 */ /* 0x002fe200078e0006 */
[----:B------:R2:W-:Y:S01]  /*1050*/  STG.E desc[UR36][R4.64], R0 ;  /* 0x0000000004007986 */ /* 0x0005e2000c101924 */
[----:B------:R-:W-:-:S07]  /*1060*/  IMAD.MOV.U32 R19, RZ, RZ, R7 ;  /* 0x000000ffff137224 */ /* 0x000fce00078e0007 */
.L_x_10:
[----:B------:R-:W-:Y:S05]  /*1070*/  BSYNC B7 ;  /* 0x0000000000077941 */ /* 0x000fea0003800000 */
.L_x_9:
[----:B------:R-:W-:Y:S01]  /*1080*/  PLOP3.LUT P1, PT, PT, PT, PT, 0x80, 0x8 ;  /* 0x000000000008781c */ /* 0x000fe20003f2f070 */
[----:B------:R-:W-:-:S12]  /*1090*/  @P0 BRA `(.L_x_15) ;  /* 0xfffffff0003c0947 */ /* 0x000fd8000383ffff */
[----:B------:R-:W-:Y:S05]  /*10a0*/  EXIT ;  /* 0x000000000000794d */ /* 0x000fea0003800000 */
.L_x_13:
[----:B------:R-:W-:Y:S05]  /*10b0*/  BSYNC B0 ;  /* 0x0000000000007941 */ /* 0x000fea0003800000 */
.L_x_2:
[----:B------:R-:W-:Y:S01]  /*10c0*/  MOV R0, 0x40 ;  /* 0x0000004000007802 */ /* 0x000fe20000000f00 */
[----:B------:R-:W0:Y:S01]  /*10d0*/  LDCU.64 UR4, c[0x4][0x38] ;  /* 0x01000700ff0477ac */ /* 0x000e220008000a00 */
[----:B------:R-:W-:Y:S02]  /*10e0*/  CS2R R6, SRZ ;  /* 0x0000000000067805 */ /* 0x000fe4000001ff00 */
[----:B------:R1:W2:Y:S01]  /*10f0*/  LDC.64 R2, c[0x4][R0] ;  /* 0x0100000000027b82 */ /* 0x0002a20000000a00 */
[----:B0-----:R-:W-:Y:S01]  /*1100*/  MOV R4, UR4 ;  /* 0x0000000400047c02 */ /* 0x001fe20008000f00 */
[----:B-1----:R-:W-:-:S07]  /*1110*/  IMAD.U32 R5, RZ, RZ, UR5 ;  /* 0x00000005ff057e24 */ /* 0x002fce000f8e00ff */
[----:B------:R-:W-:-:S07]  /*1120*/  LEPC R20, `(.L_x_16) ;  /* 0x000000001014794e */ /* 0x000fce0000000000 */
[----:B--2--5:R-:W-:Y:S05]  /*1130*/  CALL.ABS.NOINC R2 ;  /* 0x0000000002007343 */ /* 0x024fea0003c00000 */
.L_x_16:
[----:B------:R-:W-:Y:S05]  /*1140*/  EXIT ;  /* 0x000000000000794d */ /* 0x000fea0003800000 */
.L_x_17:
        /* <DEDUP_REMOVED lines=11> */
.L_x_91:


//--------------------- .text._Z10resetArrayPdS_S_i --------------------------
	.section	.text._Z10resetArrayPdS_S_i,"ax",@progbits
	.align	128
        .global         _Z10resetArrayPdS_S_i
        .type           _Z10resetArrayPdS_S_i,@function
        .size           _Z10resetArrayPdS_S_i,(.L_x_92 - _Z10resetArrayPdS_S_i)
        .other          _Z10resetArrayPdS_S_i,@"STO_CUDA_ENTRY STV_DEFAULT"
_Z10resetArrayPdS_S_i:
.text._Z10resetArrayPdS_S_i:
[----:B------:R-:W-:Y:S08]  /*0000*/  LDC R1, c[0x0][0x37c] ;  /* 0x0000df00ff017b82 */ /* 0x000ff00000000800 */
[----:B------:R-:W0:Y:S01]  /*0010*/  LDC.64 R2, c[0x4][0x20] ;  /* 0x01000800ff027b82 */ /* 0x000e220000000a00 */
[----:B------:R-:W0:Y:S01]  /*0020*/  LDCU.64 UR4, c[0x0][0x358] ;  /* 0x00006b00ff0477ac */ /* 0x000e220008000a00 */
[----:B------:R-:W1:Y:S01]  /*0030*/  S2R R0, SR_TID.X ;  /* 0x0000000000007919 */ /* 0x000e620000002100 */
[----:B------:R-:W1:Y:S05]  /*0040*/  S2R R5, SR_CTAID.X ;  /* 0x0000000000057919 */ /* 0x000e6a0000002500 */
[----:B------:R-:W2:Y:S01]  /*0050*/  LDC R7, c[0x0][0x398] ;  /* 0x0000e600ff077b82 */ /* 0x000ea20000000800 */
[----:B0-----:R-:W3:Y:S01]  /*0060*/  LDG.E R15, desc[UR4][R2.64] ;  /* 0x00000004020f7981 */ /* 0x001ee2000c1e1900 */
[----:B------:R-:W1:Y:S02]  /*0070*/  LDCU UR6, c[0x0][0x360] ;  /* 0x00006c00ff0677ac */ /* 0x000e640008000800 */
[----:B-1----:R-:W-:-:S04]  /*0080*/  IMAD R0, R5, UR6, R0 ;  /* 0x0000000605007c24 */ /* 0x002fc8000f8e0200 */
[----:B--2---:R-:W-:-:S05]  /*0090*/  IMAD R0, R0, -0x4, R7 ;  /* 0xfffffffc00007824 */ /* 0x004fca00078e0207 */
[----:B------:R-:W-:-:S04]  /*00a0*/  IADD3 R0, PT, PT, R0, -0x4, RZ ;  /* 0xfffffffc00007810 */ /* 0x000fc80007ffe0ff */
[----:B---3--:R-:W-:-:S13]  /*00b0*/  ISETP.GT.AND P0, PT, R0, R15, PT ;  /* 0x0000000f0000720c */ /* 0x008fda0003f04270 */
[----:B------:R-:W-:Y:S05]  /*00c0*/  @!P0 EXIT ;  /* 0x000000000000894d */ /* 0x000fea0003800000 */
[----:B------:R-:W0:Y:S08]  /*00d0*/  LDC R17, c[0x0][0x370] ;  /* 0x0000dc00ff117b82 */ /* 0x000e300000000800 */
[----:B------:R-:W1:Y:S08]  /*00e0*/  LDC.64 R12, c[0x0][0x390] ;  /* 0x0000e400ff0c7b82 */ /* 0x000e700000000a00 */
[----:B------:R-:W2:Y:S08]  /*00f0*/  LDC.64 R8, c[0x0][0x380] ;  /* 0x0000e000ff087b82 */ /* 0x000eb00000000a00 */
[----:B------:R-:W3:Y:S01]  /*0100*/  LDC.64 R10, c[0x0][0x388] ;  /* 0x0000e200ff0a7b82 */ /* 0x000ee20000000a00 */
[----:B0-----:R-:W-:-:S07]  /*0110*/  IMAD R17, R17, UR6, RZ ;  /* 0x0000000611117c24 */ /* 0x001fce000f8e02ff */
.L_x_18:
[----:B--2---:R-:W-:-:S04]  /*0120*/  IMAD.WIDE R2, R0, 0x8, R8 ;  /* 0x0000000800027825 */ /* 0x004fc800078e0208 */
[C---:B---3--:R-:W-:Y:S01]  /*0130*/  IMAD.WIDE R4, R0.reuse, 0x8, R10 ;  /* 0x0000000800047825 */ /* 0x048fe200078e020a */
[----:B------:R0:W-:Y:S03]  /*0140*/  STG.E.64 desc[UR4][R2.64], RZ ;  /* 0x000000ff02007986 */ /* 0x0001e6000c101b04 */
[----:B-1----:R-:W-:Y:S01]  /*0150*/  IMAD.WIDE R6, R0, 0x8, R12 ;  /* 0x0000000800067825 */ /* 0x002fe200078e020c */
[----:B------:R0:W-:Y:S03]  /*0160*/  STG.E.64 desc[UR4][R4.64], RZ ;  /* 0x000000ff04007986 */ /* 0x0001e6000c101b04 */
[----:B------:R-:W-:Y:S01]  /*0170*/  IMAD R0, R17, -0x4, R0 ;  /* 0xfffffffc11007824 */ /* 0x000fe200078e0200 */
[----:B------:R0:W-:Y:S04]  /*0180*/  STG.E.64 desc[UR4][R6.64], RZ ;  /* 0x000000ff06007986 */ /* 0x0001e8000c101b04 */
[----:B------:R-:W-:-:S13]  /*0190*/  ISETP.GT.AND P0, PT, R0, R15, PT ;  /* 0x0000000f0000720c */ /* 0x000fda0003f04270 */
[----:B0-----:R-:W-:Y:S05]  /*01a0*/  @P0 BRA `(.L_x_18) ;  /* 0xfffffffc00dc0947 */ /* 0x001fea000383ffff */
[----:B------:R-:W-:Y:S05]  /*01b0*/  EXIT ;  /* 0x000000000000794d */ /* 0x000fea0003800000 */
.L_x_19:
        /* <DEDUP_REMOVED lines=12> */
.L_x_92:


//--------------------- .text._Z19calculateCenterMassPiPdS0_S0_i --------------------------
	.section	.text._Z19calculateCenterMassPiPdS0_S0_i,"ax",@progbits
	.align	128
        .global         _Z19calculateCenterMassPiPdS0_S0_i
        .type           _Z19calculateCenterMassPiPdS0_S0_i,@function
        .size           _Z19calculateCenterMassPiPdS0_S0_i,(.L_x_84 - _Z19calculateCenterMassPiPdS0_S0_i)
        .other          _Z19calculateCenterMassPiPdS0_S0_i,@"STO_CUDA_ENTRY STV_DEFAULT"
_Z19calculateCenterMassPiPdS0_S0_i:
.text._Z19calculateCenterMassPiPdS0_S0_i:
[----:B------:R-:W-:Y:S08]  /*0000*/  LDC R1, c[0x0][0x37c] ;  /* 0x0000df00ff017b82 */ /* 0x000ff00000000800 */
[----:B------:R-:W0:Y:S01]  /*0010*/  LDC.64 R2, c[0x4][0x20] ;  /* 0x01000800ff027b82 */ /* 0x000e220000000a00 */
[----:B------:R-:W0:Y:S01]  /*0020*/  LDCU.64 UR4, c[0x0][0x358] ;  /* 0x00006b00ff0477ac */ /* 0x000e220008000a00 */
[----:B------:R-:W1:Y:S01]  /*0030*/  S2R R0, SR_TID.X ;  /* 0x0000000000007919 */ /* 0x000e620000002100 */
[----:B------:R-:W1:Y:S05]  /*0040*/  S2R R5, SR_CTAID.X ;  /* 0x0000000000057919 */ /* 0x000e6a0000002500 */
[----:B------:R-:W2:Y:S01]  /*0050*/  LDC R7, c[0x0][0x3a0] ;  /* 0x0000e800ff077b82 */ /* 0x000ea20000000800 */
[----:B0-----:R0:W3:Y:S01]  /*0060*/  LDG.E R2, desc[UR4][R2.64] ;  /* 0x0000000402027981 */ /* 0x0010e2000c1e1900 */
[----:B------:R-:W1:Y:S02]  /*0070*/  LDCU UR6, c[0x0][0x360] ;  /* 0x00006c00ff0677ac */ /* 0x000e640008000800 */
[----:B-1----:R-:W-:-:S04]  /*0080*/  IMAD R0, R5, UR6, R0 ;  /* 0x0000000605007c24 */ /* 0x002fc8000f8e0200 */
[----:B--2---:R-:W-:-:S04]  /*0090*/  IMAD R0, R0, -0x4, R7 ;  /* 0xfffffffc00007824 */ /* 0x004fc800078e0207 */
[----:B0-----:R-:W-:-:S05]  /*00a0*/  VIADD R3, R0, 0xfffffffc ;  /* 0xfffffffc00037836 */ /* 0x001fca0000000000 */
[----:B---3--:R-:W-:-:S13]  /*00b0*/  ISETP.GT.AND P0, PT, R3, R2, PT ;  /* 0x000000020300720c */ /* 0x008fda0003f04270 */
[----:B------:R-:W-:Y:S05]  /*00c0*/  @!P0 EXIT ;  /* 0x000000000000894d */ /* 0x000fea0003800000 */
[----:B------:R-:W0:Y:S08]  /*00d0*/  LDC R0, c[0x0][0x370] ;  /* 0x0000dc00ff007b82 */ /* 0x000e300000000800 */
[----:B------:R-:W1:Y:S08]  /*00e0*/  LDC.64 R12, c[0x0][0x388] ;  /* 0x0000e200ff0c7b82 */ /* 0x000e700000000a00 */
[----:B------:R-:W2:Y:S08]  /*00f0*/  LDC.64 R10, c[0x0][0x398] ;  /* 0x0000e600ff0a7b82 */ /* 0x000eb00000000a00 */
[----:B------:R-:W3:Y:S01]  /*0100*/  LDC.64 R8, c[0x0][0x390] ;  /* 0x0000e400ff087b82 */ /* 0x000ee20000000a00 */
[----:B0-----:R-:W-:-:S07]  /*0110*/  IMAD R0, R0, UR6, RZ ;  /* 0x0000000600007c24 */ /* 0x001fce000f8e02ff */
.L_x_24:
[----:B--2---:R-:W-:-:S05]  /*0120*/  IMAD.WIDE R28, R3, 0x8, R10 ;  /* 0x00000008031c7825 */ /* 0x004fca00078e020a */
[----:B------:R-:W2:Y:S01]  /*0130*/  LDG.E.64 R14, desc[UR4][R28.64] ;  /* 0x000000041c0e7981 */ /* 0x000ea2000c1e1b00 */
[----:B-1----:R-:W-:-:S05]  /*0140*/  IMAD.WIDE R30, R3, 0x8, R12 ;  /* 0x00000008031e7825 */ /* 0x002fca00078e020c */
[----:B------:R-:W4:Y:S01]  /*0150*/  LDG.E.64 R16, desc[UR4][R30.64] ;  /* 0x000000041e107981 */ /* 0x000f22000c1e1b00 */
[----:B0-----:R-:W-:Y:S01]  /*0160*/  IMAD.MOV.U32 R4, RZ, RZ, 0x1 ;  /* 0x00000001ff047424 */ /* 0x001fe200078e00ff */
[----:B------:R-:W-:Y:S01]  /*0170*/  BSSY.RECONVERGENT B0, `(.L_x_20) ;  /* 0x0000019000007945 */ /* 0x000fe20003800200 */
[----:B--2---:R-:W0:Y:S01]  /*0180*/  MUFU.RCP64H R5, R15 ;  /* 0x0000000f00057308 */ /* 0x004e220000001800 */
[----:B----4-:R-:W-:-:S03]  /*0190*/  FSETP.GEU.AND P2, PT, |R17|, 6.5827683646048100446e-37, PT ;  /* 0x036000001100780b */ /* 0x010fc60003f4e200 */
[----:B0-----:R-:W-:-:S08]  /*01a0*/  DFMA R6, -R14, R4, 1 ;  /* 0x3ff000000e06742b */ /* 0x001fd00000000104 */
[----:B------:R-:W-:-:S08]  /*01b0*/  DFMA R6, R6, R6, R6 ;  /* 0x000000060606722b */ /* 0x000fd00000000006 */
[----:B------:R-:W-:-:S08]  /*01c0*/  DFMA R6, R4, R6, R4 ;  /* 0x000000060406722b */ /* 0x000fd00000000004 */
[----:B------:R-:W-:-:S08]  /*01d0*/  DFMA R4, -R14, R6, 1 ;  /* 0x3ff000000e04742b */ /* 0x000fd00000000106 */
[----:B------:R-:W-:-:S08]  /*01e0*/  DFMA R4, R6, R4, R6 ;  /* 0x000000040604722b */ /* 0x000fd00000000006 */
[----:B------:R-:W-:-:S08]  /*01f0*/  DMUL R6, R16, R4 ;  /* 0x0000000410067228 */ /* 0x000fd00000000000 */
[----:B------:R-:W-:-:S08]  /*0200*/  DFMA R18, -R14, R6, R16 ;  /* 0x000000060e12722b */ /* 0x000fd00000000110 */
[----:B------:R-:W-:Y:S01]  /*0210*/  DFMA R4, R4, R18, R6 ;  /* 0x000000120404722b */ /* 0x000fe20000000006 */
[--C-:B------:R-:W-:Y:S02]  /*0220*/  IMAD.MOV.U32 R7, RZ, RZ, R3.reuse ;  /* 0x000000ffff077224 */ /* 0x100fe400078e0003 */
[----:B------:R-:W-:-:S05]  /*0230*/  IMAD R3, R0, -0x4, R3 ;  /* 0xfffffffc00037824 */ /* 0x000fca00078e0203 */
[----:B------:R-:W-:Y:S02]  /*0240*/  ISETP.GT.AND P1, PT, R3, R2, PT ;  /* 0x000000020300720c */ /* 0x000fe40003f24270 */
[----:B------:R-:W-:-:S05]  /*0250*/  FFMA R6, RZ, R15, R5 ;  /* 0x0000000fff067223 */ /* 0x000fca0000000005 */
[----:B------:R-:W-:-:S13]  /*0260*/  FSETP.GT.AND P0, PT, |R6|, 1.469367938527859385e-39, PT ;  /* 0x001000000600780b */ /* 0x000fda0003f04200 */
[----:B------:R-:W-:Y:S05]  /*0270*/  @P0 BRA P2, `(.L_x_21) ;  /* 0x0000000000200947 */ /* 0x000fea0001000000 */
[----:B------:R-:W-:Y:S01]  /*0280*/  IMAD.MOV.U32 R18, RZ, RZ, R16 ;  /* 0x000000ffff127224 */ /* 0x000fe200078e0010 */
[----:B------:R-:W-:Y:S01]  /*0290*/  MOV R4, 0x2e0 ;  /* 0x000002e000047802 */ /* 0x000fe20000000f00 */
[----:B------:R-:W-:Y:S02]  /*02a0*/  IMAD.MOV.U32 R19, RZ, RZ, R17 ;  /* 0x000000ffff137224 */ /* 0x000fe400078e0011 */
[----:B------:R-:W-:Y:S02]  /*02b0*/  IMAD.MOV.U32 R16, RZ, RZ, R14 ;  /* 0x000000ffff107224 */ /* 0x000fe400078e000e */
[----:B------:R-:W-:-:S07]  /*02c0*/  IMAD.MOV.U32 R17, RZ, RZ, R15 ;  /* 0x000000ffff117224 */ /* 0x000fce00078e000f */
[----:B---3--:R-:W-:Y:S05]  /*02d0*/  CALL.REL.NOINC `($__internal_0_$__cuda_sm20_div_rn_f64_full) ;  /* 0x0000000000887944 */ /* 0x008fea0003c00000 */
[----:B------:R-:W-:Y:S02]  /*02e0*/  IMAD.MOV.U32 R4, RZ, RZ, R22 ;  /* 0x000000ffff047224 */ /* 0x000fe400078e0016 */
[----:B------:R-:W-:-:S07]  /*02f0*/  IMAD.MOV.U32 R5, RZ, RZ, R23 ;  /* 0x000000ffff057224 */ /* 0x000fce00078e0017 */
.L_x_21:
[----:B------:R-:W-:Y:S05]  /*0300*/  BSYNC.RECONVERGENT B0 ;  /* 0x0000000000007941 */ /* 0x000fea0003800200 */
.L_x_20:
[----:B------:R0:W-:Y:S04]  /*0310*/  STG.E.64 desc[UR4][R30.64], R4 ;  /* 0x000000041e007986 */ /* 0x0001e8000c101b04 */
[----:B------:R-:W2:Y:S01]  /*0320*/  LDG.E.64 R28, desc[UR4][R28.64] ;  /* 0x000000041c1c7981 */ /* 0x000ea2000c1e1b00 */
[----:B---3--:R-:W-:-:S05]  /*0330*/  IMAD.WIDE R32, R7, 0x8, R8 ;  /* 0x0000000807207825 */ /* 0x008fca00078e0208 */
[----:B------:R-:W3:Y:S01]  /*0340*/  LDG.E.64 R6, desc[UR4][R32.64] ;  /* 0x0000000420067981 */ /* 0x000ee2000c1e1b00 */
[----:B------:R-:W-:Y:S01]  /*0350*/  IMAD.MOV.U32 R14, RZ, RZ, 0x1 ;  /* 0x00000001ff0e7424 */ /* 0x000fe200078e00ff */
[----:B------:R-:W-:Y:S01]  /*0360*/  BSSY.RECONVERGENT B0, `(.L_x_22) ;  /* 0x0000016000007945 */ /* 0x000fe20003800200 */
[----:B--2---:R-:W1:Y:S01]  /*0370*/  MUFU.RCP64H R15, R29 ;  /* 0x0000001d000f7308 */ /* 0x004e620000001800 */
[----:B---3--:R-:W-:-:S03]  /*0380*/  FSETP.GEU.AND P2, PT, |R7|, 6.5827683646048100446e-37, PT ;  /* 0x036000000700780b */ /* 0x008fc60003f4e200 */
[----:B-1----:R-:W-:-:S08]  /*0390*/  DFMA R16, -R28, R14, 1 ;  /* 0x3ff000001c10742b */ /* 0x002fd0000000010e */
[----:B------:R-:W-:-:S08]  /*03a0*/  DFMA R16, R16, R16, R16 ;  /* 0x000000101010722b */ /* 0x000fd00000000010 */
[----:B------:R-:W-:-:S08]  /*03b0*/  DFMA R16, R14, R16, R14 ;  /* 0x000000100e10722b */ /* 0x000fd0000000000e */
[----:B------:R-:W-:-:S08]  /*03c0*/  DFMA R14, -R28, R16, 1 ;  /* 0x3ff000001c0e742b */ /* 0x000fd00000000110 */
[----:B------:R-:W-:-:S08]  /*03d0*/  DFMA R14, R16, R14, R16 ;  /* 0x0000000e100e722b */ /* 0x000fd00000000010 */
[----:B0-----:R-:W-:-:S08]  /*03e0*/  DMUL R4, R6, R14 ;  /* 0x0000000e06047228 */ /* 0x001fd00000000000 */
[----:B------:R-:W-:-:S08]  /*03f0*/  DFMA R16, -R28, R4, R6 ;  /* 0x000000041c10722b */ /* 0x000fd00000000106 */
[----:B------:R-:W-:-:S10]  /*0400*/  DFMA R4, R14, R16, R4 ;  /* 0x000000100e04722b */ /* 0x000fd40000000004 */
        /* <DEDUP_REMOVED lines=8> */
[----:B------:R-:W-:Y:S05]  /*0490*/  CALL.REL.NOINC `($__internal_0_$__cuda_sm20_div_rn_f64_full) ;  /* 0x0000000000187944 */ /* 0x000fea0003c00000 */
[----:B------:R-:W-:Y:S02]  /*04a0*/  IMAD.MOV.U32 R4, RZ, RZ, R22 ;  /* 0x000000ffff047224 */ /* 0x000fe400078e0016 */
[----:B------:R-:W-:-:S07]  /*04b0*/  IMAD.MOV.U32 R5, RZ, RZ, R23 ;  /* 0x000000ffff057224 */ /* 0x000fce00078e0017 */
.L_x_23:
[----:B------:R-:W-:Y:S05]  /*04c0*/  BSYNC.RECONVERGENT B0 ;  /* 0x0000000000007941 */ /* 0x000fea0003800200 */
.L_x_22:
[----:B------:R0:W-:Y:S01]  /*04d0*/  STG.E.64 desc[UR4][R32.64], R4 ;  /* 0x0000000420007986 */ /* 0x0001e2000c101b04 */
[----:B------:R-:W-:Y:S05]  /*04e0*/  @P1 BRA `(.L_x_24) ;  /* 0xfffffffc000c1947 */ /* 0x000fea000383ffff */
[----:B------:R-:W-:Y:S05]  /*04f0*/  EXIT ;  /* 0x000000000000794d */ /* 0x000fea0003800000 */
        .weak           $__internal_0_$__cuda_sm20_div_rn_f64_full
        .type           $__internal_0_$__cuda_sm20_div_rn_f64_full,@function
        .size           $__internal_0_$__cuda_sm20_div_rn_f64_full,(.L_x_84 - $__internal_0_$__cuda_sm20_div_rn_f64_full)
$__internal_0_$__cuda_sm20_div_rn_f64_full:
[C---:B------:R-:W-:Y:S01]  /*0500*/  FSETP.GEU.AND P0, PT, |R17|.reuse, 1.469367938527859385e-39, PT ;  /* 0x001000001100780b */ /* 0x040fe20003f0e200 */
[----:B------:R-:W-:Y:S01]  /*0510*/  IMAD.MOV.U32 R20, RZ, RZ, 0x1 ;  /* 0x00000001ff147424 */ /* 0x000fe200078e00ff */
[----:B------:R-:W-:Y:S01]  /*0520*/  LOP3.LUT R14, R17, 0x800fffff, RZ, 0xc0, !PT ;  /* 0x800fffff110e7812 */ /* 0x000fe200078ec0ff */
[----:B------:R-:W-:Y:S01]  /*0530*/  BSSY.RECONVERGENT B1, `(.L_x_25) ;  /* 0x0000054000017945 */ /* 0x000fe20003800200 */
[C---:B------:R-:W-:Y:S02]  /*0540*/  FSETP.GEU.AND P3, PT, |R19|.reuse, 1.469367938527859385e-39, PT ;  /* 0x001000001300780b */ /* 0x040fe40003f6e200 */
[----:B------:R-:W-:Y:S01]  /*0550*/  LOP3.LUT R15, R14, 0x3ff00000, RZ, 0xfc, !PT ;  /* 0x3ff000000e0f7812 */ /* 0x000fe200078efcff */
[----:B------:R-:W-:Y:S01]  /*0560*/  IMAD.MOV.U32 R14, RZ, RZ, R16 ;  /* 0x000000ffff0e7224 */ /* 0x000fe200078e0010 */
[----:B------:R-:W-:Y:S02]  /*0570*/  LOP3.LUT R5, R19, 0x7ff00000, RZ, 0xc0, !PT ;  /* 0x7ff0000013057812 */ /* 0x000fe400078ec0ff */
[----:B------:R-:W-:-:S03]  /*0580*/  LOP3.LUT R34, R17, 0x7ff00000, RZ, 0xc0, !PT ;  /* 0x7ff0000011227812 */ /* 0x000fc600078ec0ff */
[----:B------:R-:W-:Y:S01]  /*0590*/  @!P0 DMUL R14, R16, 8.98846567431157953865e+307 ;  /* 0x7fe00000100e8828 */ /* 0x000fe20000000000 */
[----:B------:R-:W-:Y:S01]  /*05a0*/  ISETP.GE.U32.AND P2, PT, R5, R34, PT ;  /* 0x000000220500720c */ /* 0x000fe20003f46070 */
[----:B------:R-:W-:Y:S02]  /*05b0*/  IMAD.MOV.U32 R35, RZ, RZ, R5 ;  /* 0x000000ffff237224 */ /* 0x000fe400078e0005 */
[----:B------:R-:W-:Y:S01]  /*05c0*/  @!P3 LOP3.LUT R6, R17, 0x7ff00000, RZ, 0xc0, !PT ;  /* 0x7ff000001106b812 */ /* 0x000fe200078ec0ff */
[----:B------:R-:W-:Y:S01]  /*05d0*/  @!P3 IMAD.MOV.U32 R24, RZ, RZ, RZ ;  /* 0x000000ffff18b224 */ /* 0x000fe200078e00ff */
[----:B------:R-:W0:Y:S02]  /*05e0*/  MUFU.RCP64H R21, R15 ;  /* 0x0000000f00157308 */ /* 0x000e240000001800 */
[----:B------:R-:W-:Y:S01]  /*05f0*/  @!P3 ISETP.GE.U32.AND P4, PT, R5, R6, PT ;  /* 0x000000060500b20c */ /* 0x000fe20003f86070 */
[----:B------:R-:W-:Y:S01]  /*0600*/  IMAD.MOV.U32 R6, RZ, RZ, 0x1ca00000 ;  /* 0x1ca00000ff067424 */ /* 0x000fe200078e00ff */
[----:B------:R-:W-:-:S04]  /*0610*/  @!P0 LOP3.LUT R34, R15, 0x7ff00000, RZ, 0xc0, !PT ;  /* 0x7ff000000f228812 */ /* 0x000fc800078ec0ff */
[----:B------:R-:W-:Y:S01]  /*0620*/  @!P3 SEL R25, R6, 0x63400000, !P4 ;  /* 0x634000000619b807 */ /* 0x000fe20006000000 */
[----:B------:R-:W-:-:S03]  /*0630*/  VIADD R36, R34, 0xffffffff ;  /* 0xffffffff22247836 */ /* 0x000fc60000000000 */
[----:B------:R-:W-:-:S04]  /*0640*/  @!P3 LOP3.LUT R25, R25, 0x80000000, R19, 0xf8, !PT ;  /* 0x800000001919b812 */ /* 0x000fc800078ef813 */
[----:B------:R-:W-:Y:S01]  /*0650*/  @!P3 LOP3.LUT R25, R25, 0x100000, RZ, 0xfc, !PT ;  /* 0x001000001919b812 */ /* 0x000fe200078efcff */
[----:B0-----:R-:W-:-:S08]  /*0660*/  DFMA R22, R20, -R14, 1 ;  /* 0x3ff000001416742b */ /* 0x001fd0000000080e */
[----:B------:R-:W-:-:S08]  /*0670*/  DFMA R22, R22, R22, R22 ;  /* 0x000000161616722b */ /* 0x000fd00000000016 */
[----:B------:R-:W-:Y:S01]  /*0680*/  DFMA R22, R20, R22, R20 ;  /* 0x000000161416722b */ /* 0x000fe20000000014 */
[----:B------:R-:W-:Y:S01]  /*0690*/  SEL R21, R6, 0x63400000, !P2 ;  /* 0x6340000006157807 */ /* 0x000fe20005000000 */
[----:B------:R-:W-:-:S03]  /*06a0*/  IMAD.MOV.U32 R20, RZ, RZ, R18 ;  /* 0x000000ffff147224 */ /* 0x000fc600078e0012 */
[----:B------:R-:W-:-:S03]  /*06b0*/  LOP3.LUT R21, R21, 0x800fffff, R19, 0xf8, !PT ;  /* 0x800fffff15157812 */ /* 0x000fc600078ef813 */
[----:B------:R-:W-:-:S03]  /*06c0*/  DFMA R26, R22, -R14, 1 ;  /* 0x3ff00000161a742b */ /* 0x000fc6000000080e */
[----:B------:R-:W-:-:S05]  /*06d0*/  @!P3 DFMA R20, R20, 2, -R24 ;  /* 0x400000001414b82b */ /* 0x000fca0000000818 */
[----:B------:R-:W-:-:S05]  /*06e0*/  DFMA R26, R22, R26, R22 ;  /* 0x0000001a161a722b */ /* 0x000fca0000000016 */
[----:B------:R-:W-:-:S03]  /*06f0*/  @!P3 LOP3.LUT R35, R21, 0x7ff00000, RZ, 0xc0, !PT ;  /* 0x7ff000001523b812 */ /* 0x000fc600078ec0ff */
[----:B------:R-:W-:Y:S02]  /*0700*/  DMUL R22, R26, R20 ;  /* 0x000000141a167228 */ /* 0x000fe40000000000 */
[----:B------:R-:W-:-:S05]  /*0710*/  VIADD R24, R35, 0xffffffff ;  /* 0xffffffff23187836 */ /* 0x000fca0000000000 */
[----:B------:R-:W-:Y:S01]  /*0720*/  ISETP.GT.U32.AND P0, PT, R24, 0x7feffffe, PT ;  /* 0x7feffffe1800780c */ /* 0x000fe20003f04070 */
[----:B------:R-:W-:-:S03]  /*0730*/  DFMA R24, R22, -R14, R20 ;  /* 0x8000000e1618722b */ /* 0x000fc60000000014 */
[----:B------:R-:W-:-:S05]  /*0740*/  ISETP.GT.U32.OR P0, PT, R36, 0x7feffffe, P0 ;  /* 0x7feffffe2400780c */ /* 0x000fca0000704470 */
[----:B------:R-:W-:-:S08]  /*0750*/  DFMA R24, R26, R24, R22 ;  /* 0x000000181a18722b */ /* 0x000fd00000000016 */
[----:B------:R-:W-:Y:S05]  /*0760*/  @P0 BRA `(.L_x_26) ;  /* 0x00000000006c0947 */ /* 0x000fea0003800000 */
[----:B------:R-:W-:-:S04]  /*0770*/  LOP3.LUT R22, R17, 0x7ff00000, RZ, 0xc0, !PT ;  /* 0x7ff0000011167812 */ /* 0x000fc800078ec0ff */
[CC--:B------:R-:W-:Y:S02]  /*0780*/  VIADDMNMX R18, R5.reuse, -R22.reuse, 0xb9600000, !PT ;  /* 0xb960000005127446 */ /* 0x0c0fe40007800916 */
[----:B------:R-:W-:Y:S02]  /*0790*/  ISETP.GE.U32.AND P0, PT, R5, R22, PT ;  /* 0x000000160500720c */ /* 0x000fe40003f06070 */
[----:B------:R-:W-:Y:S01]  /*07a0*/  VIMNMX R5, PT, PT, R18, 0x46a00000, PT ;  /* 0x46a0000012057848 */ /* 0x000fe20003fe0100 */
[----:B------:R-:W-:Y:S01]  /*07b0*/  IMAD.MOV.U32 R18, RZ, RZ, RZ ;  /* 0x000000ffff127224 */ /* 0x000fe200078e00ff */
[----:B------:R-:W-:-:S05]  /*07c0*/  SEL R6, R6, 0x63400000, !P0 ;  /* 0x6340000006067807 */ /* 0x000fca0004000000 */
[----:B------:R-:W-:-:S04]  /*07d0*/  IMAD.IADD R5, R5, 0x1, -R6 ;  /* 0x0000000105057824 */ /* 0x000fc800078e0a06 */
[----:B------:R-:W-:-:S06]  /*07e0*/  VIADD R19, R5, 0x7fe00000 ;  /* 0x7fe0000005137836 */ /* 0x000fcc0000000000 */
[----:B------:R-:W-:-:S10]  /*07f0*/  DMUL R22, R24, R18 ;  /* 0x0000001218167228 */ /* 0x000fd40000000000 */
[----:B------:R-:W-:-:S13]  /*0800*/  FSETP.GTU.AND P0, PT, |R23|, 1.469367938527859385e-39, PT ;  /* 0x001000001700780b */ /* 0x000fda0003f0c200 */
[----:B------:R-:W-:Y:S05]  /*0810*/  @P0 BRA `(.L_x_27) ;  /* 0x0000000000940947 */ /* 0x000fea0003800000 */
[----:B------:R-:W-:Y:S01]  /*0820*/  DFMA R14, R24, -R14, R20 ;  /* 0x8000000e180e722b */ /* 0x000fe20000000014 */
[----:B------:R-:W-:-:S09]  /*0830*/  IMAD.MOV.U32 R18, RZ, RZ, RZ ;  /* 0x000000ffff127224 */ /* 0x000fd200078e00ff */
[C---:B------:R-:W-:Y:S02]  /*0840*/  FSETP.NEU.AND P0, PT, R15.reuse, RZ, PT ;  /* 0x000000ff0f00720b */ /* 0x040fe40003f0d000 */
[----:B------:R-:W-:-:S04]  /*0850*/  LOP3.LUT R17, R15, 0x80000000, R17, 0x48, !PT ;  /* 0x800000000f117812 */ /* 0x000fc800078e4811 */
[----:B------:R-:W-:-:S07]  /*0860*/  LOP3.LUT R19, R17, R19, RZ, 0xfc, !PT ;  /* 0x0000001311137212 */ /* 0x000fce00078efcff */
[----:B------:R-:W-:Y:S05]  /*0870*/  @!P0 BRA `(.L_x_27) ;  /* 0x00000000007c8947 */ /* 0x000fea0003800000 */
[----:B------:R-:W-:Y:S01]  /*0880*/  IMAD.MOV R15, RZ, RZ, -R5 ;  /* 0x000000ffff0f7224 */ /* 0x000fe200078e0a05 */
[----:B------:R-:W-:Y:S01]  /*0890*/  DMUL.RP R18, R24, R18 ;  /* 0x0000001218127228 */ /* 0x000fe20000008000 */
[----:B------:R-:W-:Y:S01]  /*08a0*/  IMAD.MOV.U32 R14, RZ, RZ, RZ ;  /* 0x000000ffff0e7224 */ /* 0x000fe200078e00ff */
[----:B------:R-:W-:-:S05]  /*08b0*/  IADD3 R5, PT, PT, -R5, -0x43300000, RZ ;  /* 0xbcd0000005057810 */ /* 0x000fca0007ffe1ff */
[----:B------:R-:W-:-:S03]  /*08c0*/  DFMA R14, R22, -R14, R24 ;  /* 0x8000000e160e722b */ /* 0x000fc60000000018 */
[----:B------:R-:W-:-:S07]  /*08d0*/  LOP3.LUT R17, R19, R17, RZ, 0x3c, !PT ;  /* 0x0000001113117212 */ /* 0x000fce00078e3cff */
[----:B------:R-:W-:-:S04]  /*08e0*/  FSETP.NEU.AND P0, PT, |R15|, R5, PT ;  /* 0x000000050f00720b */ /* 0x000fc80003f0d200 */
[----:B------:R-:W-:Y:S02]  /*08f0*/  FSEL R22, R18, R22, !P0 ;  /* 0x0000001612167208 */ /* 0x000fe40004000000 */
[----:B------:R-:W-:Y:S01]  /*0900*/  FSEL R23, R17, R23, !P0 ;  /* 0x0000001711177208 */ /* 0x000fe20004000000 */
[----:B------:R-:W-:Y:S06]  /*0910*/  BRA `(.L_x_27) ;  /* 0x0000000000547947 */ /* 0x000fec0003800000 */
.L_x_26:
[----:B------:R-:W-:-:S14]  /*0920*/  DSETP.NAN.AND P0, PT, R18, R18, PT ;  /* 0x000000121200722a */ /* 0x000fdc0003f08000 */
[----:B------:R-:W-:Y:S05]  /*0930*/  @P0 BRA `(.L_x_28) ;  /* 0x0000000000440947 */ /* 0x000fea0003800000 */
[----:B------:R-:W-:-:S14]  /*0940*/  DSETP.NAN.AND P0, PT, R16, R16, PT ;  /* 0x000000101000722a */ /* 0x000fdc0003f08000 */
[----:B------:R-:W-:Y:S05]  /*0950*/  @P0 BRA `(.L_x_29) ;  /* 0x0000000000300947 */ /* 0x000fea0003800000 */
[----:B------:R-:W-:Y:S01]  /*0960*/  ISETP.NE.AND P0, PT, R35, R34, PT ;  /* 0x000000222300720c */ /* 0x000fe20003f05270 */
[----:B------:R-:W-:Y:S02]  /*0970*/  IMAD.MOV.U32 R22, RZ, RZ, 0x0 ;  /* 0x00000000ff167424 */ /* 0x000fe400078e00ff */
[----:B------:R-:W-:-:S10]  /*0980*/  IMAD.MOV.U32 R23, RZ, RZ, -0x80000 ;  /* 0xfff80000ff177424 */ /* 0x000fd400078e00ff */
[----:B------:R-:W-:Y:S05]  /*0990*/  @!P0 BRA `(.L_x_27) ;  /* 0x0000000000348947 */ /* 0x000fea0003800000 */
[----:B------:R-:W-:Y:S02]  /*09a0*/  ISETP.NE.AND P0, PT, R35, 0x7ff00000, PT ;  /* 0x7ff000002300780c */ /* 0x000fe40003f05270 */
[----:B------:R-:W-:Y:S02]  /*09b0*/  LOP3.LUT R23, R19, 0x80000000, R17, 0x48, !PT ;  /* 0x8000000013177812 */ /* 0x000fe400078e4811 */
[----:B------:R-:W-:-:S13]  /*09c0*/  ISETP.EQ.OR P0, PT, R34, RZ, !P0 ;  /* 0x000000ff2200720c */ /* 0x000fda0004702670 */
[----:B------:R-:W-:Y:S01]  /*09d0*/  @P0 LOP3.LUT R5, R23, 0x7ff00000, RZ, 0xfc, !PT ;  /* 0x7ff0000017050812 */ /* 0x000fe200078efcff */
[----:B------:R-:W-:Y:S02]  /*09e0*/  @!P0 IMAD.MOV.U32 R22, RZ, RZ, RZ ;  /* 0x000000ffff168224 */ /* 0x000fe400078e00ff */
[----:B------:R-:W-:Y:S02]  /*09f0*/  @P0 IMAD.MOV.U32 R22, RZ, RZ, RZ ;  /* 0x000000ffff160224 */ /* 0x000fe400078e00ff */
[----:B------:R-:W-:Y:S01]  /*0a00*/  @P0 IMAD.MOV.U32 R23, RZ, RZ, R5 ;  /* 0x000000ffff170224 */ /* 0x000fe200078e0005 */
[----:B------:R-:W-:Y:S06]  /*0a10*/  BRA `(.L_x_27) ;  /* 0x0000000000147947 */ /* 0x000fec0003800000 */
.L_x_29:
[----:B------:R-:W-:Y:S01]  /*0a20*/  LOP3.LUT R23, R17, 0x80000, RZ, 0xfc, !PT ;  /* 0x0008000011177812 */ /* 0x000fe200078efcff */
[----:B------:R-:W-:Y:S01]  /*0a30*/  IMAD.MOV.U32 R22, RZ, RZ, R16 ;  /* 0x000000ffff167224 */ /* 0x000fe200078e0010 */
[----:B------:R-:W-:Y:S06]  /*0a40*/  BRA `(.L_x_27) ;  /* 0x0000000000087947 */ /* 0x000fec0003800000 */
.L_x_28:
[----:B------:R-:W-:Y:S01]  /*0a50*/  LOP3.LUT R23, R19, 0x80000, RZ, 0xfc, !PT ;  /* 0x0008000013177812 */ /* 0x000fe200078efcff */
[----:B------:R-:W-:-:S07]  /*0a60*/  IMAD.MOV.U32 R22, RZ, RZ, R18 ;  /* 0x000000ffff167224 */ /* 0x000fce00078e0012 */
.L_x_27:
[----:B------:R-:W-:Y:S05]  /*0a70*/  BSYNC.RECONVERGENT B1 ;  /* 0x0000000000017941 */ /* 0x000fea0003800200 */
.L_x_25:
[----:B------:R-:W-:-:S04]  /*0a80*/  IMAD.MOV.U32 R5, RZ, RZ, 0x0 ;  /* 0x00000000ff057424 */ /* 0x000fc800078e00ff */
[----:B------:R-:W-:Y:S05]  /*0a90*/  RET.REL.NODEC R4 `(_Z19calculateCenterMassPiPdS0_S0_i) ;  /* 0xfffffff404587950 */ /* 0x000fea0003c3ffff */
.L_x_30:
        /* <DEDUP_REMOVED lines=14> */
.L_x_84:


//--------------------- .text._Z14calculateForcePiPdS0_S0_iiS0_S0_S0_S0_ --------------------------
	.section	.text._Z14calculateForcePiPdS0_S0_iiS0_S0_S0_S0_,"ax",@progbits
	.align	128
        .global         _Z14calculateForcePiPdS0_S0_iiS0_S0_S0_S0_
        .type           _Z14calculateForcePiPdS0_S0_iiS0_S0_S0_S0_,@function
        .size           _Z14calculateForcePiPdS0_S0_iiS0_S0_S0_S0_,(.L_x_87 - _Z14calculateForcePiPdS0_S0_iiS0_S0_S0_S0_)
        .other          _Z14calculateForcePiPdS0_S0_iiS0_S0_S0_S0_,@"STO_CUDA_ENTRY STV_DEFAULT"
_Z14calculateForcePiPdS0_S0_iiS0_S0_S0_S0_:
.text._Z14calculateForcePiPdS0_S0_iiS0_S0_S0_S0_:
[----:B------:R-:W-:Y:S01]  /*0000*/  LDC R1, c[0x0][0x37c] ;  /* 0x0000df00ff017b82 */ /* 0x000fe20000000800 */
[----:B------:R-:W0:Y:S07]  /*0010*/  S2R R50, SR_TID.X ;  /* 0x0000000000327919 */ /* 0x000e2e0000002100 */
[----:B------:R-:W0:Y:S01]  /*0020*/  S2UR UR4, SR_CTAID.X ;  /* 0x00000000000479c3 */ /* 0x000e220000002500 */
[----:B------:R-:W1:Y:S07]  /*0030*/  LDCU UR5, c[0x0][0x3a4] ;  /* 0x00007480ff0577ac */ /* 0x000e6e0008000800 */
[----:B------:R-:W0:Y:S02]  /*0040*/  LDC R49, c[0x0][0x360] ;  /* 0x0000d800ff317b82 */ /* 0x000e240000000800 */
[----:B0-----:R-:W-:-:S05]  /*0050*/  IMAD R7, R49, UR4, R50 ;  /* 0x0000000431077c24 */ /* 0x001fca000f8e0232 */
[----:B-1----:R-:W-:-:S13]  /*0060*/  ISETP.GE.AND P0, PT, R7, UR5, PT ;  /* 0x0000000507007c0c */ /* 0x002fda000bf06270 */
[----:B------:R-:W-:Y:S05]  /*0070*/  @P0 EXIT ;  /* 0x000000000000094d */ /* 0x000fea0003800000 */
[----:B------:R-:W0:Y:S01]  /*0080*/  LDC R3, c[0x0][0x3a0] ;  /* 0x0000e800ff037b82 */ /* 0x000e220000000800 */
[----:B------:R-:W1:Y:S07]  /*0090*/  LDCU.64 UR8, c[0x0][0x358] ;  /* 0x00006b00ff0877ac */ /* 0x000e6e0008000a00 */
[----:B------:R-:W0:Y:S08]  /*00a0*/  LDC.64 R12, c[0x0][0x380] ;  /* 0x0000e000ff0c7b82 */ /* 0x000e300000000a00 */
[----:B------:R-:W2:Y:S08]  /*00b0*/  LDC.64 R18, c[0x0][0x388] ;  /* 0x0000e200ff127b82 */ /* 0x000eb00000000a00 */
[----:B------:R-:W3:Y:S01]  /*00c0*/  LDC.64 R16, c[0x0][0x390] ;  /* 0x0000e400ff107b82 */ /* 0x000ee20000000a00 */
[----:B0-----:R-:W-:-:S07]  /*00d0*/  IMAD.WIDE R12, R3, 0x4, R12 ;  /* 0x00000004030c7825 */ /* 0x001fce00078e020c */
[----:B------:R-:W0:Y:S01]  /*00e0*/  LDC.64 R8, c[0x0][0x398] ;  /* 0x0000e600ff087b82 */ /* 0x000e220000000a00 */
[----:B-1----:R-:W4:Y:S04]  /*00f0*/  LDG.E R6, desc[UR8][R12.64] ;  /* 0x000000080c067981 */ /* 0x002f28000c1e1900 */
[----:B------:R-:W4:Y:S03]  /*0100*/  LDG.E R0, desc[UR8][R12.64+-0x4] ;  /* 0xfffffc080c007981 */ /* 0x000f26000c1e1900 */
[----:B------:R-:W1:Y:S01]  /*0110*/  LDC.64 R22, c[0x0][0x3a8] ;  /* 0x0000ea00ff167b82 */ /* 0x000e620000000a00 */
[----:B------:R-:W4:Y:S04]  /*0120*/  LDG.E R2, desc[UR8][R12.64+-0x8] ;  /* 0xfffff8080c027981 */ /* 0x000f28000c1e1900 */
[----:B------:R-:W4:Y:S03]  /*0130*/  LDG.E R3, desc[UR8][R12.64+-0xc] ;  /* 0xfffff4080c037981 */ /* 0x000f26000c1e1900 */
[----:B------:R-:W1:Y:S08]  /*0140*/  LDC.64 R20, c[0x0][0x3b0] ;  /* 0x0000ec00ff147b82 */ /* 0x000e700000000a00 */
[----:B------:R-:W1:Y:S08]  /*0150*/  LDC.64 R10, c[0x0][0x3c0] ;  /* 0x0000f000ff0a7b82 */ /* 0x000e700000000a00 */
[----:B------:R-:W1:Y:S01]  /*0160*/  LDC.64 R4, c[0x0][0x3b8] ;  /* 0x0000ee00ff047b82 */ /* 0x000e620000000a00 */
[----:B--2---:R-:W-:-:S04]  /*0170*/  IMAD.WIDE R18, R7, 0x8, R18 ;  /* 0x0000000807127825 */ /* 0x004fc800078e0212 */
[C---:B---3--:R-:W-:Y:S02]  /*0180*/  IMAD.WIDE R16, R7.reuse, 0x8, R16 ;  /* 0x0000000807107825 */ /* 0x048fe400078e0210 */
[----:B------:R-:W5:Y:S02]  /*0190*/  LDG.E.64 R18, desc[UR8][R18.64] ;  /* 0x0000000812127981 */ /* 0x000f64000c1e1b00 */
[C---:B0-----:R-:W-:Y:S02]  /*01a0*/  IMAD.WIDE R8, R7.reuse, 0x8, R8 ;  /* 0x0000000807087825 */ /* 0x041fe400078e0208 */
[----:B------:R-:W5:Y:S02]  /*01b0*/  LDG.E.64 R16, desc[UR8][R16.64] ;  /* 0x0000000810107981 */ /* 0x000f64000c1e1b00 */
[C---:B-1----:R-:W-:Y:S02]  /*01c0*/  IMAD.WIDE R22, R7.reuse, 0x8, R22 ;  /* 0x0000000807167825 */ /* 0x042fe400078e0216 */
[----:B------:R-:W5:Y:S02]  /*01d0*/  LDG.E.64 R8, desc[UR8][R8.64] ;  /* 0x0000000808087981 */ /* 0x000f64000c1e1b00 */
[----:B------:R-:W-:-:S02]  /*01e0*/  IMAD.WIDE R20, R7, 0x8, R20 ;  /* 0x0000000807147825 */ /* 0x000fc400078e0214 */
[----:B------:R-:W5:Y:S04]  /*01f0*/  LDG.E.64 R10, desc[UR8][R10.64] ;  /* 0x000000080a0a7981 */ /* 0x000f68000c1e1b00 */
[----:B------:R0:W5:Y:S04]  /*0200*/  LDG.E.64 R14, desc[UR8][R22.64] ;  /* 0x00000008160e7981 */ /* 0x000168000c1e1b00 */
[----:B------:R-:W5:Y:S04]  /*0210*/  LDG.E.64 R4, desc[UR8][R4.64] ;  /* 0x0000000804047981 */ /* 0x000f68000c1e1b00 */
[----:B------:R0:W5:Y:S01]  /*0220*/  LDG.E.64 R12, desc[UR8][R20.64] ;  /* 0x00000008140c7981 */ /* 0x000162000c1e1b00 */
[----:B------:R-:W-:Y:S01]  /*0230*/  IMAD.MOV.U32 R48, RZ, RZ, -0x1 ;  /* 0xffffffffff307424 */ /* 0x000fe200078e00ff */
[----:B----4-:R-:W-:-:S02]  /*0240*/  ISETP.NE.AND P0, PT, R6, -0x1, PT ;  /* 0xffffffff0600780c */ /* 0x010fc40003f05270 */
[----:B------:R-:W-:-:S11]  /*0250*/  ISETP.NE.AND P1, PT, R0, -0x1, PT ;  /* 0xffffffff0000780c */ /* 0x000fd60003f25270 */
[----:B------:R-:W1:Y:S01]  /*0260*/  @P0 S2R R24, SR_CgaCtaId ;  /* 0x0000000000180919 */ /* 0x000e620000008800 */
[----:B------:R-:W-:Y:S01]  /*0270*/  ISETP.NE.AND P2, PT, R2, -0x1, PT ;  /* 0xffffffff0200780c */ /* 0x000fe20003f45270 */
[----:B------:R-:W2:Y:S01]  /*0280*/  @P1 S2R R29, SR_CgaCtaId ;  /* 0x00000000001d1919 */ /* 0x000ea20000008800 */
[----:B------:R-:W-:-:S11]  /*0290*/  @P0 MOV R7, 0x400 ;  /* 0x0000040000070802 */ /* 0x000fd60000000f00 */
[----:B------:R-:W3:Y:S01]  /*02a0*/  @P2 S2R R31, SR_CgaCtaId ;  /* 0x00000000001f2919 */ /* 0x000ee20000008800 */
[----:B------:R-:W-:Y:S01]  /*02b0*/  @P0 IMAD.MOV.U32 R48, RZ, RZ, RZ ;  /* 0x000000ffff300224 */ /* 0x000fe200078e00ff */
[----:B------:R-:W-:Y:S02]  /*02c0*/  @P1 MOV R28, 0x400 ;  /* 0x00000400001c1802 */ /* 0x000fe40000000f00 */
[----:B------:R-:W-:Y:S01]  /*02d0*/  @P2 MOV R30, 0x400 ;  /* 0x00000400001e2802 */ /* 0x000fe20000000f00 */
[----:B------:R-:W-:Y:S01]  /*02e0*/  @P1 IMAD R27, R48, R49, R49 ;  /* 0x00000031301b1224 */ /* 0x000fe200078e0231 */
[----:B-1----:R-:W-:Y:S01]  /*02f0*/  @P0 LEA R25, R24, R7, 0x18 ;  /* 0x0000000718190211 */ /* 0x002fe200078ec0ff */
[----:B------:R-:W-:-:S05]  /*0300*/  @P0 VIADD R7, R7, 0x4000 ;  /* 0x0000400007070836 */ /* 0x000fca0000000000 */
[----:B------:R-:W-:Y:S02]  /*0310*/  @P0 LEA R7, R24, R7, 0x18 ;  /* 0x0000000718070211 */ /* 0x000fe400078ec0ff */
[----:B------:R-:W-:Y:S01]  /*0320*/  @P1 IADD3 R24, PT, PT, R48, 0x1, RZ ;  /* 0x0000000130181810 */ /* 0x000fe20007ffe0ff */
[----:B------:R-:W-:-:S04]  /*0330*/  @P0 IMAD R25, R50, 0x4, R25 ;  /* 0x0000000432190824 */ /* 0x000fc800078e0219 */
[----:B------:R-:W-:Y:S01]  /*0340*/  @P1 IMAD.MOV.U32 R48, RZ, RZ, R24 ;  /* 0x000000ffff301224 */ /* 0x000fe200078e0018 */
[----:B------:R1:W-:Y:S01]  /*0350*/  @P0 STS [R25], R6 ;  /* 0x0000000619000388 */ /* 0x0003e20000000800 */
[----:B------:R-:W-:Y:S01]  /*0360*/  @P1 VIADD R24, R28, 0x4000 ;  /* 0x000040001c181836 */ /* 0x000fe20000000000 */
[----:B--2---:R-:W-:Y:S01]  /*0370*/  @P1 LEA R28, R29, R28, 0x18 ;  /* 0x0000001c1d1c1211 */ /* 0x004fe200078ec0ff */
[----:B------:R-:W-:-:S03]  /*0380*/  @P1 IMAD.IADD R27, R27, 0x1, R50 ;  /* 0x000000011b1b1824 */ /* 0x000fc600078e0232 */
[----:B------:R-:W-:Y:S01]  /*0390*/  @P1 LEA R24, R29, R24, 0x18 ;  /* 0x000000181d181211 */ /* 0x000fe200078ec0ff */
[----:B-1----:R-:W-:Y:S02]  /*03a0*/  @P2 VIADD R6, R30, 0x4000 ;  /* 0x000040001e062836 */ /* 0x002fe40000000000 */
[----:B------:R-:W-:Y:S01]  /*03b0*/  @P2 IMAD R25, R48, R49, R49 ;  /* 0x0000003130192224 */ /* 0x000fe200078e0231 */
[C---:B---3--:R-:W-:Y:S02]  /*03c0*/  @P2 LEA R30, R31.reuse, R30, 0x18 ;  /* 0x0000001e1f1e2211 */ /* 0x048fe400078ec0ff */
[----:B------:R-:W-:Y:S02]  /*03d0*/  @P2 LEA R32, R31, R6, 0x18 ;  /* 0x000000061f202211 */ /* 0x000fe400078ec0ff */
[----:B------:R-:W-:Y:S01]  /*03e0*/  @P2 IADD3 R29, PT, PT, R25, R50, RZ ;  /* 0x00000032191d2210 */ /* 0x000fe20007ffe0ff */
[----:B------:R-:W-:Y:S02]  /*03f0*/  @P0 IMAD.MOV.U32 R26, RZ, RZ, 0x1 ;  /* 0x00000001ff1a0424 */ /* 0x000fe400078e00ff */
[----:B------:R-:W-:-:S02]  /*0400*/  @P0 IMAD R7, R50, 0x4, R7 ;  /* 0x0000000432070824 */ /* 0x000fc400078e0207 */
[C---:B------:R-:W-:Y:S02]  /*0410*/  @P1 IMAD R25, R27.reuse, 0x4, R28 ;  /* 0x000000041b191824 */ /* 0x040fe400078e021c */
[----:B------:R-:W-:Y:S02]  /*0420*/  @P1 IMAD R27, R27, 0x4, R24 ;  /* 0x000000041b1b1824 */ /* 0x000fe400078e0218 */
[----:B------:R-:W-:Y:S02]  /*0430*/  @P1 IMAD.MOV.U32 R6, RZ, RZ, 0x1 ;  /* 0x00000001ff061424 */ /* 0x000fe400078e00ff */
[C---:B------:R-:W-:Y:S02]  /*0440*/  @P2 IMAD R31, R29.reuse, 0x4, R30 ;  /* 0x000000041d1f2824 */ /* 0x040fe400078e021e */
[----:B------:R-:W-:Y:S01]  /*0450*/  @P2 IMAD R32, R29, 0x4, R32 ;  /* 0x000000041d202824 */ /* 0x000fe200078e0220 */
[----:B------:R-:W-:Y:S01]  /*0460*/  @P2 MOV R29, 0x1 ;  /* 0x00000001001d2802 */ /* 0x000fe20000000f00 */
[----:B------:R1:W-:Y:S04]  /*0470*/  @P0 STS [R7], R26 ;  /* 0x0000001a07000388 */ /* 0x0003e80000000800 */
[----:B------:R0:W-:Y:S04]  /*0480*/  @P1 STS [R25], R0 ;  /* 0x0000000019001388 */ /* 0x0001e80000000800 */
[----:B------:R0:W-:Y:S04]  /*0490*/  @P1 STS [R27], R6 ;  /* 0x000000061b001388 */ /* 0x0001e80000000800 */
[----:B------:R0:W-:Y:S04]  /*04a0*/  @P2 STS [R31], R2 ;  /* 0x000000021f002388 */ /* 0x0001e80000000800 */
[----:B------:R0:W-:Y:S01]  /*04b0*/  @P2 STS [R32], R29 ;  /* 0x0000001d20002388 */ /* 0x0001e20000000800 */
[----:B------:R-:W-:Y:S01]  /*04c0*/  ISETP.NE.AND P0, PT, R3, -0x1, PT ;  /* 0xffffffff0300780c */ /* 0x000fe20003f05270 */
[----:B-1----:R-:W-:-:S04]  /*04d0*/  @P2 VIADD R7, R48, 0x1 ;  /* 0x0000000130072836 */ /* 0x002fc80000000000 */
[----:B------:R-:W-:-:S08]  /*04e0*/  @P2 IMAD.MOV.U32 R48, RZ, RZ, R7 ;  /* 0x000000ffff302224 */ /* 0x000fd000078e0007 */
[----:B0-----:R-:W-:Y:S05]  /*04f0*/  @!P0 BRA `(.L_x_31) ;  /* 0x0000000000348947 */ /* 0x001fea0003800000 */
[----:B------:R-:W0:Y:S01]  /*0500*/  S2UR UR5, SR_CgaCtaId ;  /* 0x00000000000579c3 */ /* 0x000e220000008800 */
[----:B------:R-:W-:Y:S01]  /*0510*/  UMOV UR4, 0x400 ;  /* 0x0000040000047882 */ /* 0x000fe20000000000 */
[C---:B------:R-:W-:Y:S01]  /*0520*/  IMAD R7, R48.reuse, R49, R49 ;  /* 0x0000003130077224 */ /* 0x040fe200078e0231 */
[----:B------:R-:W-:Y:S01]  /*0530*/  UIADD3 UR6, UPT, UPT, UR4, 0x4000, URZ ;  /* 0x0000400004067890 */ /* 0x000fe2000fffe0ff */
[----:B------:R-:W-:Y:S01]  /*0540*/  IMAD.MOV.U32 R2, RZ, RZ, 0x1 ;  /* 0x00000001ff027424 */ /* 0x000fe200078e00ff */
[----:B------:R-:W-:Y:S01]  /*0550*/  IADD3 R48, PT, PT, R48, 0x1, RZ ;  /* 0x0000000130307810 */ /* 0x000fe20007ffe0ff */
[----:B------:R-:W-:Y:S01]  /*0560*/  IMAD.IADD R7, R7, 0x1, R50 ;  /* 0x0000000107077824 */ /* 0x000fe200078e0232 */
[----:B0-----:R-:W-:Y:S02]  /*0570*/  ULEA UR4, UR5, UR4, 0x18 ;  /* 0x0000000405047291 */ /* 0x001fe4000f8ec0ff */
[----:B------:R-:W-:-:S04]  /*0580*/  ULEA UR6, UR5, UR6, 0x18 ;  /* 0x0000000605067291 */ /* 0x000fc8000f8ec0ff */
[C---:B------:R-:W-:Y:S02]  /*0590*/  LEA R0, R7.reuse, UR4, 0x2 ;  /* 0x0000000407007c11 */ /* 0x040fe4000f8e10ff */
[----:B------:R-:W-:-:S03]  /*05a0*/  LEA R7, R7, UR6, 0x2 ;  /* 0x0000000607077c11 */ /* 0x000fc6000f8e10ff */
[----:B------:R0:W-:Y:S04]  /*05b0*/  STS [R0], R3 ;  /* 0x0000000300007388 */ /* 0x0001e80000000800 */
[----:B------:R0:W-:Y:S02]  /*05c0*/  STS [R7], R2 ;  /* 0x0000000207007388 */ /* 0x0001e40000000800 */
.L_x_31:
[----:B------:R-:W-:Y:S01]  /*05d0*/  ISETP.GT.AND P0, PT, R48, -0x1, PT ;  /* 0xffffffff3000780c */ /* 0x000fe20003f04270 */
[----:B-----5:R-:W-:-:S12]  /*05e0*/  DADD R10, R10, -R4 ;  /* 0x000000000a0a7229 */ /* 0x020fd80000000804 */
[----:B------:R-:W-:Y:S05]  /*05f0*/  @!P0 BRA `(.L_x_32) ;  /* 0x0000001000548947 */ /* 0x000fea0003800000 */
[----:B------:R-:W1:Y:S01]  /*0600*/  S2UR UR5, SR_CgaCtaId ;  /* 0x00000000000579c3 */ /* 0x000e620000008800 */
[----:B------:R-:W-:Y:S01]  /*0610*/  UMOV UR4, 0x400 ;  /* 0x0000040000047882 */ /* 0x000fe20000000000 */
[----:B------:R-:W-:Y:S01]  /*0620*/  UMOV UR10, 0x222c163e ;  /* 0x222c163e000a7882 */ /* 0x000fe20000000000 */
[----:B------:R-:W-:Y:S01]  /*0630*/  UIADD3 UR6, UPT, UPT, UR4, 0x4000, URZ ;  /* 0x0000400004067890 */ /* 0x000fe2000fffe0ff */
[----:B------:R-:W-:Y:S01]  /*0640*/  BSSY.RECONVERGENT B0, `(.L_x_32) ;  /* 0x0000110000007945 */ /* 0x000fe20003800200 */
[----:B------:R-:W-:Y:S01]  /*0650*/  UMOV UR11, 0x3dd2584c ;  /* 0x3dd2584c000b7882 */ /* 0x000fe20000000000 */
[----:B------:R-:W2:Y:S01]  /*0660*/  LDCU UR12, c[0x0][0x3a4] ;  /* 0x00007480ff0c77ac */ /* 0x000ea20008000800 */
[----:B------:R-:W-:Y:S01]  /*0670*/  DMUL R8, R8, UR10 ;  /* 0x0000000a08087c28 */ /* 0x000fe20008000000 */
[----:B-1----:R-:W-:Y:S02]  /*0680*/  ULEA UR4, UR5, UR4, 0x18 ;  /* 0x0000000405047291 */ /* 0x002fe4000f8ec0ff */
[----:B------:R-:W-:-:S04]  /*0690*/  ULEA UR6, UR5, UR6, 0x18 ;  /* 0x0000000605067291 */ /* 0x000fc8000f8ec0ff */
[----:B------:R-:W-:Y:S02]  /*06a0*/  IMAD.U32 R47, RZ, RZ, UR4 ;  /* 0x00000004ff2f7e24 */ /* 0x000fe4000f8e00ff */
[----:B--2---:R-:W-:-:S07]  /*06b0*/  IMAD.U32 R46, RZ, RZ, UR6 ;  /* 0x00000006ff2e7e24 */ /* 0x004fce000f8e00ff */
.L_x_55:
[----:B01----:R-:W-:Y:S01]  /*06c0*/  IMAD R5, R49, R48, R50 ;  /* 0x0000003031057224 */ /* 0x003fe200078e0232 */
[----:B------:R-:W1:Y:S03]  /*06d0*/  LDC.64 R26, c[0x0][0x388] ;  /* 0x0000e200ff1a7b82 */ /* 0x000e660000000a00 */
[----:B0-----:R-:W-:-:S05]  /*06e0*/  IMAD R7, R5, 0x4, R47 ;  /* 0x0000000405077824 */ /* 0x001fca00078e022f */
[----:B------:R-:W1:Y:S02]  /*06f0*/  LDS R6, [R7] ;  /* 0x0000000007067984 */ /* 0x000e640000000800 */
[----:B-1----:R-:W-:-:S05]  /*0700*/  IMAD.WIDE R26, R6, 0x8, R26 ;  /* 0x00000008061a7825 */ /* 0x002fca00078e021a */
[----:B------:R-:W2:Y:S01]  /*0710*/  LDG.E.64 R24, desc[UR8][R26.64] ;  /* 0x000000081a187981 */ /* 0x000ea2000c1e1b00 */
[----:B------:R-:W-:Y:S01]  /*0720*/  IMAD R5, R5, 0x4, R46 ;  /* 0x0000000405057824 */ /* 0x000fe200078e022e */
[----:B------:R-:W-:Y:S01]  /*0730*/  BSSY.RECONVERGENT B1, `(.L_x_33) ;  /* 0x000000b000017945 */ /* 0x000fe20003800200 */
[----:B------:R-:W-:Y:S01]  /*0740*/  IMAD.MOV.U32 R0, RZ, RZ, R48 ;  /* 0x000000ffff007224 */ /* 0x000fe200078e0030 */
[----:B------:R-:W-:Y:S02]  /*0750*/  MOV R52, 0x7e0 ;  /* 0x000007e000347802 */ /* 0x000fe40000000f00 */
[----:B------:R0:W1:Y:S01]  /*0760*/  LDS R4, [R5] ;  /* 0x0000000005047984 */ /* 0x0000620000000800 */
[----:B--2---:R-:W-:-:S08]  /*0770*/  DADD R24, R18, -R24 ;  /* 0x0000000012187229 */ /* 0x004fd00000000818 */
[----:B------:R-:W-:-:S10]  /*0780*/  DADD R2, -RZ, |R24| ;  /* 0x00000000ff027229 */ /* 0x000fd40000000518 */
[----:B------:R-:W-:Y:S01]  /*0790*/  MOV R34, R2 ;  /* 0x0000000200227202 */ /* 0x000fe20000000f00 */
[----:B------:R-:W-:Y:S02]  /*07a0*/  IMAD.MOV.U32 R51, RZ, RZ, R3 ;  /* 0x000000ffff337224 */ /* 0x000fe400078e0003 */
[----:B------:R-:W-:Y:S02]  /*07b0*/  IMAD.MOV.U32 R2, RZ, RZ, RZ ;  /* 0x000000ffff027224 */ /* 0x000fe400078e00ff */
[----:B01----:R-:W-:-:S07]  /*07c0*/  IMAD.MOV.U32 R3, RZ, RZ, 0x40000000 ;  /* 0x40000000ff037424 */ /* 0x003fce00078e00ff */
[----:B------:R-:W-:Y:S05]  /*07d0*/  CALL.REL.NOINC `($_Z14calculateForcePiPdS0_S0_iiS0_S0_S0_S0_$__internal_accurate_pow) ;  /* 0x0000001400b47944 */ /* 0x000fea0003c00000 */
[----:B------:R-:W-:Y:S05]  /*07e0*/  BSYNC.RECONVERGENT B1 ;  /* 0x0000000000017941 */ /* 0x000fea0003800200 */
.L_x_33:
[----:B------:R-:W0:Y:S02]  /*07f0*/  LDC.64 R32, c[0x0][0x390] ;  /* 0x0000e400ff207b82 */ /* 0x000e240000000a00 */
[----:B0-----:R-:W-:-:S05]  /*0800*/  IMAD.WIDE R32, R6, 0x8, R32 ;  /* 0x0000000806207825 */ /* 0x001fca00078e0220 */
[----:B------:R-:W2:Y:S01]  /*0810*/  LDG.E.64 R26, desc[UR8][R32.64] ;  /* 0x00000008201a7981 */ /* 0x000ea2000c1e1b00 */
[C---:B------:R-:W-:Y:S01]  /*0820*/  DADD R28, R24.reuse, 2 ;  /* 0x40000000181c7429 */ /* 0x040fe20000000000 */
[----:B------:R-:W-:Y:S01]  /*0830*/  BSSY.RECONVERGENT B1, `(.L_x_34) ;  /* 0x0000010000017945 */ /* 0x000fe20003800200 */
[----:B------:R-:W-:-:S08]  /*0840*/  DSETP.NEU.AND P0, PT, R24, RZ, PT ;  /* 0x000000ff1800722a */ /* 0x000fd00003f0d000 */
[----:B------:R-:W-:Y:S02]  /*0850*/  LOP3.LUT R28, R29, 0x7ff00000, RZ, 0xc0, !PT ;  /* 0x7ff000001d1c7812 */ /* 0x000fe400078ec0ff */
[----:B------:R-:W-:Y:S02]  /*0860*/  FSEL R29, R30, RZ, P0 ;  /* 0x000000ff1e1d7208 */ /* 0x000fe40000000000 */
[----:B------:R-:W-:Y:S02]  /*0870*/  ISETP.NE.AND P1, PT, R28, 0x7ff00000, PT ;  /* 0x7ff000001c00780c */ /* 0x000fe40003f25270 */
[----:B------:R-:W-:Y:S01]  /*0880*/  FSEL R28, R2, RZ, P0 ;  /* 0x000000ff021c7208 */ /* 0x000fe20000000000 */
[----:B--2---:R-:W-:-:S08]  /*0890*/  DADD R26, R16, -R26 ;  /* 0x00000000101a7229 */ /* 0x004fd0000000081a */
[----:B------:R-:W-:-:S10]  /*08a0*/  DADD R34, -RZ, |R26| ;  /* 0x00000000ff227229 */ /* 0x000fd4000000051a */
[----:B------:R-:W-:Y:S01]  /*08b0*/  MOV R51, R35 ;  /* 0x0000002300337202 */ /* 0x000fe20000000f00 */
[----:B------:R-:W-:Y:S06]  /*08c0*/  @P1 BRA `(.L_x_35) ;  /* 0x0000000000181947 */ /* 0x000fec0003800000 */
[----:B------:R-:W-:-:S14]  /*08d0*/  DSETP.NAN.AND P0, PT, R24, R24, PT ;  /* 0x000000181800722a */ /* 0x000fdc0003f08000 */
[----:B------:R-:W-:Y:S01]  /*08e0*/  @P0 DADD R28, R24, 2 ;  /* 0x40000000181c0429 */ /* 0x000fe20000000000 */
[----:B------:R-:W-:Y:S10]  /*08f0*/  @P0 BRA `(.L_x_35) ;  /* 0x00000000000c0947 */ /* 0x000ff40003800000 */
[----:B------:R-:W-:-:S14]  /*0900*/  DSETP.NEU.AND P0, PT, |R24|, +INF , PT ;  /* 0x7ff000001800742a */ /* 0x000fdc0003f0d200 */
[----:B------:R-:W-:Y:S02]  /*0910*/  @!P0 IMAD.MOV.U32 R28, RZ, RZ, 0x0 ;  /* 0x00000000ff1c8424 */ /* 0x000fe400078e00ff */
[----:B------:R-:W-:-:S07]  /*0920*/  @!P0 IMAD.MOV.U32 R29, RZ, RZ, 0x7ff00000 ;  /* 0x7ff00000ff1d8424 */ /* 0x000fce00078e00ff */
.L_x_35:
[----:B------:R-:W-:Y:S05]  /*0930*/  BSYNC.RECONVERGENT B1 ;  /* 0x0000000000017941 */ /* 0x000fea0003800200 */
.L_x_34:
[----:B------:R-:W-:Y:S01]  /*0940*/  BSSY.RECONVERGENT B1, `(.L_x_36) ;  /* 0x0000005000017945 */ /* 0x000fe20003800200 */
[----:B------:R-:W-:Y:S01]  /*0950*/  IMAD.MOV.U32 R2, RZ, RZ, RZ ;  /* 0x000000ffff027224 */ /* 0x000fe200078e00ff */
[----:B------:R-:W-:Y:S01]  /*0960*/  MOV R52, 0x990 ;  /* 0x0000099000347802 */ /* 0x000fe20000000f00 */
[----:B------:R-:W-:-:S07]  /*0970*/  IMAD.MOV.U32 R3, RZ, RZ, 0x40000000 ;  /* 0x40000000ff037424 */ /* 0x000fce00078e00ff */
[----:B------:R-:W-:Y:S05]  /*0980*/  CALL.REL.NOINC `($_Z14calculateForcePiPdS0_S0_iiS0_S0_S0_S0_$__internal_accurate_pow) ;  /* 0x0000001400487944 */ /* 0x000fea0003c00000 */
[----:B------:R-:W-:Y:S05]  /*0990*/  BSYNC.RECONVERGENT B1 ;  /* 0x0000000000017941 */ /* 0x000fea0003800200 */
.L_x_36:
[C---:B------:R-:W-:Y:S01]  /*09a0*/  DADD R32, R26.reuse, 2 ;  /* 0x400000001a207429 */ /* 0x040fe20000000000 */
[----:B------:R-:W-:Y:S01]  /*09b0*/  BSSY.RECONVERGENT B1, `(.L_x_37) ;  /* 0x0000011000017945 */ /* 0x000fe20003800200 */
[----:B------:R-:W-:Y:S02]  /*09c0*/  DSETP.NEU.AND P1, PT, R26, RZ, PT ;  /* 0x000000ff1a00722a */ /* 0x000fe40003f2d000 */
[----:B------:R-:W-:Y:S02]  /*09d0*/  DSETP.NEU.AND P3, PT, R24, 1, PT ;  /* 0x3ff000001800742a */ /* 0x000fe40003f6d000 */
[----:B------:R-:W-:Y:S02]  /*09e0*/  DSETP.NEU.AND P0, PT, R26, 1, PT ;  /* 0x3ff000001a00742a */ /* 0x000fe40003f0d000 */
[----:B------:R-:W-:Y:S02]  /*09f0*/  FSEL R2, R2, RZ, P1 ;  /* 0x000000ff02027208 */ /* 0x000fe40000800000 */
[----:B------:R-:W-:-:S02]  /*0a00*/  LOP3.LUT R32, R33, 0x7ff00000, RZ, 0xc0, !PT ;  /* 0x7ff0000021207812 */ /* 0x000fc400078ec0ff */
[----:B------:R-:W-:Y:S02]  /*0a10*/  FSEL R3, R30, RZ, P1 ;  /* 0x000000ff1e037208 */ /* 0x000fe40000800000 */
[----:B------:R-:W-:Y:S02]  /*0a20*/  ISETP.NE.AND P2, PT, R32, 0x7ff00000, PT ;  /* 0x7ff000002000780c */ /* 0x000fe40003f45270 */
[----:B------:R-:W-:Y:S02]  /*0a30*/  FSEL R28, R28, RZ, P3 ;  /* 0x000000ff1c1c7208 */ /* 0x000fe40001800000 */
[----:B------:R-:W-:-:S09]  /*0a40*/  FSEL R29, R29, 1.875, P3 ;  /* 0x3ff000001d1d7808 */ /* 0x000fd20001800000 */
[----:B------:R-:W-:Y:S05]  /*0a50*/  @P2 BRA `(.L_x_38) ;  /* 0x0000000000182947 */ /* 0x000fea0003800000 */
[----:B------:R-:W-:-:S14]  /*0a60*/  DSETP.NAN.AND P1, PT, R26, R26, PT ;  /* 0x0000001a1a00722a */ /* 0x000fdc0003f28000 */
[----:B------:R-:W-:Y:S01]  /*0a70*/  @P1 DADD R2, R26, 2 ;  /* 0x400000001a021429 */ /* 0x000fe20000000000 */
[----:B------:R-:W-:Y:S10]  /*0a80*/  @P1 BRA `(.L_x_38) ;  /* 0x00000000000c1947 */ /* 0x000ff40003800000 */
[----:B------:R-:W-:-:S14]  /*0a90*/  DSETP.NEU.AND P1, PT, |R26|, +INF , PT ;  /* 0x7ff000001a00742a */ /* 0x000fdc0003f2d200 */
[----:B------:R-:W-:Y:S01]  /*0aa0*/  @!P1 MOV R2, 0x0 ;  /* 0x0000000000029802 */ /* 0x000fe20000000f00 */
[----:B------:R-:W-:-:S07]  /*0ab0*/  @!P1 IMAD.MOV.U32 R3, RZ, RZ, 0x7ff00000 ;  /* 0x7ff00000ff039424 */ /* 0x000fce00078e00ff */
.L_x_38:
[----:B------:R-:W-:Y:S05]  /*0ac0*/  BSYNC.RECONVERGENT B1 ;  /* 0x0000000000017941 */ /* 0x000fea0003800200 */
.L_x_37:
[----:B------:R-:W-:Y:S01]  /*0ad0*/  FSEL R2, R2, RZ, P0 ;  /* 0x000000ff02027208 */ /* 0x000fe20000000000 */
[----:B------:R-:W-:Y:S01]  /*0ae0*/  BSSY.RECONVERGENT B1, `(.L_x_39) ;  /* 0x0000010000017945 */ /* 0x000fe20003800200 */
[----:B------:R-:W-:Y:S01]  /*0af0*/  FSEL R3, R3, 1.875, P0 ;  /* 0x3ff0000003037808 */ /* 0x000fe20000000000 */
[----:B------:R-:W-:-:S05]  /*0b00*/  VIADD R48, R48, 0xffffffff ;  /* 0xffffffff30307836 */ /* 0x000fca0000000000 */
[----:B------:R-:W-:-:S10]  /*0b10*/  DADD R2, R28, R2 ;  /* 0x000000001c027229 */ /* 0x000fd40000000002 */
[----:B------:R-:W0:Y:S02]  /*0b20*/  F2F.F32.F64 R3, R2 ;  /* 0x0000000200037310 */ /* 0x000e240000301000 */
[----:B0-----:R-:W-:-:S06]  /*0b30*/  VIADD R28, R3, 0xf3000000 ;  /* 0xf3000000031c7836 */ /* 0x001fcc0000000000 */
[----:B------:R0:W1:Y:S01]  /*0b40*/  MUFU.RSQ R30, R3 ;  /* 0x00000003001e7308 */ /* 0x0000620000001400 */
[----:B------:R-:W-:-:S13]  /*0b50*/  ISETP.GT.U32.AND P0, PT, R28, 0x727fffff, PT ;  /* 0x727fffff1c00780c */ /* 0x000fda0003f04070 */
[----:B0-----:R-:W-:Y:S05]  /*0b60*/  @!P0 BRA `(.L_x_40) ;  /* 0x00000000000c8947 */ /* 0x001fea0003800000 */
[----:B------:R-:W-:-:S07]  /*0b70*/  MOV R32, 0xb90 ;  /* 0x00000b9000207802 */ /* 0x000fce0000000f00 */
[----:B-1----:R-:W-:Y:S05]  /*0b80*/  CALL.REL.NOINC `($__internal_2_$__cuda_sm20_sqrt_rn_f32_slowpath) ;  /* 0x00000010006c7944 */ /* 0x002fea0003c00000 */
[----:B------:R-:W-:Y:S05]  /*0b90*/  BRA `(.L_x_41) ;  /* 0x0000000000107947 */ /* 0x000fea0003800000 */
.L_x_40:
[----:B-1----:R-:W-:Y:S01]  /*0ba0*/  FMUL.FTZ R28, R3, R30 ;  /* 0x0000001e031c7220 */ /* 0x002fe20000410000 */
[----:B------:R-:W-:-:S03]  /*0bb0*/  FMUL.FTZ R2, R30, 0.5 ;  /* 0x3f0000001e027820 */ /* 0x000fc60000410000 */
[----:B------:R-:W-:-:S04]  /*0bc0*/  FFMA R3, -R28, R28, R3 ;  /* 0x0000001c1c037223 */ /* 0x000fc80000000103 */
[----:B------:R-:W-:-:S07]  /*0bd0*/  FFMA R28, R3, R2, R28 ;  /* 0x00000002031c7223 */ /* 0x000fce000000001c */
.L_x_41:
[----:B------:R-:W-:Y:S05]  /*0be0*/  BSYNC.RECONVERGENT B1 ;  /* 0x0000000000017941 */ /* 0x000fea0003800200 */
.L_x_39:
[----:B------:R-:W-:Y:S01]  /*0bf0*/  FSETP.NEU.AND P0, PT, R28, RZ, PT ;  /* 0x000000ff1c00720b */ /* 0x000fe20003f0d000 */
[----:B------:R-:W-:-:S12]  /*0c00*/  BSSY.RECONVERGENT B1, `(.L_x_42) ;  /* 0x00000b1000017945 */ /* 0x000fd80003800200 */
[----:B------:R-:W-:Y:S05]  /*0c10*/  @!P0 BRA `(.L_x_43) ;  /* 0x0000000800bc8947 */ /* 0x000fea0003800000 */
[----:B------:R-:W-:Y:S01]  /*0c20*/  ISETP.GE.AND P0, PT, R6, UR12, PT ;  /* 0x0000000c06007c0c */ /* 0x000fe2000bf06270 */
[----:B------:R-:W0:-:S12]  /*0c30*/  F2F.F64.F32 R28, R28 ;  /* 0x0000001c001c7310 */ /* 0x000e180000201800 */
[----:B------:R-:W-:Y:S05]  /*0c40*/  @P0 BRA `(.L_x_44) ;  /* 0x00000000007c0947 */ /* 0x000fea0003800000 */
[----:B------:R-:W1:Y:S02]  /*0c50*/  LDC.64 R2, c[0x0][0x398] ;  /* 0x0000e600ff027b82 */ /* 0x000e640000000a00 */
[----:B-1----:R-:W-:-:S06]  /*0c60*/  IMAD.WIDE R6, R6, 0x8, R2 ;  /* 0x0000000806067825 */ /* 0x002fcc00078e0202 */
[----:B------:R-:W2:Y:S01]  /*0c70*/  LDG.E.64 R6, desc[UR8][R6.64] ;  /* 0x0000000806067981 */ /* 0x000ea2000c1e1b00 */
[C---:B0-----:R-:W-:Y:S01]  /*0c80*/  DMUL R2, R28.reuse, R28 ;  /* 0x0000001c1c027228 */ /* 0x041fe20000000000 */
[----:B------:R-:W-:Y:S07]  /*0c90*/  BSSY.RECONVERGENT B2, `(.L_x_45) ;  /* 0x0000017000027945 */ /* 0x000fee0003800200 */
[----:B------:R-:W-:Y:S01]  /*0ca0*/  DMUL R28, R28, R2 ;  /* 0x000000021c1c7228 */ /* 0x000fe20000000000 */
[----:B------:R-:W-:-:S05]  /*0cb0*/  IMAD.MOV.U32 R2, RZ, RZ, 0x1 ;  /* 0x00000001ff027424 */ /* 0x000fca00078e00ff */
[----:B------:R-:W0:Y:S02]  /*0cc0*/  MUFU.RCP64H R3, R29 ;  /* 0x0000001d00037308 */ /* 0x000e240000001800 */
[----:B0-----:R-:W-:-:S08]  /*0cd0*/  DFMA R4, -R28, R2, 1 ;  /* 0x3ff000001c04742b */ /* 0x001fd00000000102 */
[----:B------:R-:W-:-:S08]  /*0ce0*/  DFMA R4, R4, R4, R4 ;  /* 0x000000040404722b */ /* 0x000fd00000000004 */
[----:B------:R-:W-:-:S08]  /*0cf0*/  DFMA R4, R2, R4, R2 ;  /* 0x000000040204722b */ /* 0x000fd00000000002 */
[----:B------:R-:W-:-:S08]  /*0d00*/  DFMA R2, -R28, R4, 1 ;  /* 0x3ff000001c02742b */ /* 0x000fd00000000104 */
[----:B------:R-:W-:Y:S02]  /*0d10*/  DFMA R2, R4, R2, R4 ;  /* 0x000000020402722b */ /* 0x000fe40000000004 */
[----:B--2---:R-:W-:-:S08]  /*0d20*/  DMUL R30, R8, R6 ;  /* 0x00000006081e7228 */ /* 0x004fd00000000000 */
[----:B------:R-:W-:Y:S02]  /*0d30*/  DMUL R4, R30, R2 ;  /* 0x000000021e047228 */ /* 0x000fe40000000000 */
[----:B------:R-:W-:-:S06]  /*0d40*/  FSETP.GEU.AND P1, PT, |R31|, 6.5827683646048100446e-37, PT ;  /* 0x036000001f00780b */ /* 0x000fcc0003f2e200 */
[----:B------:R-:W-:-:S08]  /*0d50*/  DFMA R6, -R28, R4, R30 ;  /* 0x000000041c06722b */ /* 0x000fd0000000011e */
[----:B------:R-:W-:-:S10]  /*0d60*/  DFMA R2, R2, R6, R4 ;  /* 0x000000060202722b */ /* 0x000fd40000000004 */
[----:B------:R-:W-:-:S05]  /*0d70*/  FFMA R0, RZ, R29, R3 ;  /* 0x0000001dff007223 */ /* 0x000fca0000000003 */
[----:B------:R-:W-:-:S13]  /*0d80*/  FSETP.GT.AND P0, PT, |R0|, 1.469367938527859385e-39, PT ;  /* 0x001000000000780b */ /* 0x000fda0003f04200 */
[----:B------:R-:W-:Y:S05]  /*0d90*/  @P0 BRA P1, `(.L_x_46) ;  /* 0x0000000000180947 */ /* 0x000fea0000800000 */
[----:B------:R-:W-:Y:S01]  /*0da0*/  MOV R2, R30 ;  /* 0x0000001e00027202 */ /* 0x000fe20000000f00 */
[----:B------:R-:W-:Y:S01]  /*0db0*/  IMAD.MOV.U32 R3, RZ, RZ, R31 ;  /* 0x000000ffff037224 */ /* 0x000fe200078e001f */
[----:B------:R-:W-:Y:S01]  /*0dc0*/  MOV R42, 0xe00 ;  /* 0x00000e00002a7802 */ /* 0x000fe20000000f00 */
[----:B------:R-:W-:Y:S02]  /*0dd0*/  IMAD.MOV.U32 R30, RZ, RZ, R28 ;  /* 0x000000ffff1e7224 */ /* 0x000fe400078e001c */
[----:B------:R-:W-:-:S07]  /*0de0*/  IMAD.MOV.U32 R31, RZ, RZ, R29 ;  /* 0x000000ffff1f7224 */ /* 0x000fce00078e001d */
[----:B------:R-:W-:Y:S05]  /*0df0*/  CALL.REL.NOINC `($__internal_1_$__cuda_sm20_div_rn_f64_full) ;  /* 0x0000000800607944 */ /* 0x000fea0003c00000 */
.L_x_46:
[----:B------:R-:W-:Y:S05]  /*0e00*/  BSYNC.RECONVERGENT B2 ;  /* 0x0000000000027941 */ /* 0x000fea0003800200 */
.L_x_45:
[-C--:B------:R-:W-:Y:S02]  /*0e10*/  DFMA R14, -R24, R2.reuse, R14 ;  /* 0x00000002180e722b */ /* 0x080fe4000000010e */
[----:B------:R-:W-:Y:S01]  /*0e20*/  DFMA R12, -R26, R2, R12 ;  /* 0x000000021a0c722b */ /* 0x000fe2000000010c */
[----:B------:R-:W-:Y:S10]  /*0e30*/  BRA `(.L_x_43) ;  /* 0x0000000800347947 */ /* 0x000ff40003800000 */
.L_x_44:
[----:B------:R1:W2:Y:S01]  /*0e40*/  I2F.F64 R2, R4 ;  /* 0x0000000400027312 */ /* 0x0002a20000201c00 */
[----:B------:R-:W-:Y:S01]  /*0e50*/  BSSY.RECONVERGENT B2, `(.L_x_47) ;  /* 0x0000006000027945 */ /* 0x000fe20003800200 */
[----:B------:R-:W-:Y:S01]  /*0e60*/  VIADD R48, R0, 0xffffffff ;  /* 0xffffffff00307836 */ /* 0x000fe20000000000 */
[----:B------:R-:W-:Y:S01]  /*0e70*/  MOV R34, RZ ;  /* 0x000000ff00227202 */ /* 0x000fe20000000f00 */
[----:B------:R-:W-:Y:S01]  /*0e80*/  IMAD.MOV.U32 R51, RZ, RZ, 0x40000000 ;  /* 0x40000000ff337424 */ /* 0x000fe200078e00ff */
[----:B------:R-:W-:-:S07]  /*0e90*/  MOV R52, 0xeb0 ;  /* 0x00000eb000347802 */ /* 0x000fce0000000f00 */
[----:B012---:R-:W-:Y:S05]  /*0ea0*/  CALL.REL.NOINC `($_Z14calculateForcePiPdS0_S0_iiS0_S0_S0_S0_$__internal_accurate_pow) ;  /* 0x0000001000007944 */ /* 0x007fea0003c00000 */
[----:B------:R-:W-:Y:S05]  /*0eb0*/  BSYNC.RECONVERGENT B2 ;  /* 0x0000000000027941 */ /* 0x000fea0003800200 */
.L_x_47:
[----:B------:R-:W-:Y:S01]  /*0ec0*/  ISETP.NE.AND P0, PT, R4, RZ, PT ;  /* 0x000000ff0400720c */ /* 0x000fe20003f05270 */
[----:B------:R-:W-:Y:S01]  /*0ed0*/  BSSY.RECONVERGENT B2, `(.L_x_48) ;  /* 0x0000015000027945 */ /* 0x000fe20003800200 */
[----:B------:R-:W-:Y:S02]  /*0ee0*/  FSETP.GEU.AND P1, PT, |R11|, 6.5827683646048100446e-37, PT ;  /* 0x036000000b00780b */ /* 0x000fe40003f2e200 */
[----:B------:R-:W-:Y:S02]  /*0ef0*/  FSEL R31, R30, 1.875, P0 ;  /* 0x3ff000001e1f7808 */ /* 0x000fe40000000000 */
[----:B------:R-:W-:Y:S01]  /*0f00*/  FSEL R30, R2, RZ, P0 ;  /* 0x000000ff021e7208 */ /* 0x000fe20000000000 */
[----:B------:R-:W-:Y:S01]  /*0f10*/  IMAD.MOV.U32 R2, RZ, RZ, 0x1 ;  /* 0x00000001ff027424 */ /* 0x000fe200078e00ff */
[----:B------:R-:W0:Y:S05]  /*0f20*/  MUFU.RCP64H R3, R31 ;  /* 0x0000001f00037308 */ /* 0x000e2a0000001800 */
[----:B0-----:R-:W-:-:S08]  /*0f30*/  DFMA R32, -R30, R2, 1 ;  /* 0x3ff000001e20742b */ /* 0x001fd00000000102 */
[----:B------:R-:W-:-:S08]  /*0f40*/  DFMA R32, R32, R32, R32 ;  /* 0x000000202020722b */ /* 0x000fd00000000020 */
[----:B------:R-:W-:-:S08]  /*0f50*/  DFMA R32, R2, R32, R2 ;  /* 0x000000200220722b */ /* 0x000fd00000000002 */
[----:B------:R-:W-:-:S08]  /*0f60*/  DFMA R2, -R30, R32, 1 ;  /* 0x3ff000001e02742b */ /* 0x000fd00000000120 */
[----:B------:R-:W-:-:S08]  /*0f70*/  DFMA R2, R32, R2, R32 ;  /* 0x000000022002722b */ /* 0x000fd00000000020 */
[----:B------:R-:W-:-:S08]  /*0f80*/  DMUL R32, R10, R2 ;  /* 0x000000020a207228 */ /* 0x000fd00000000000 */
[----:B------:R-:W-:-:S08]  /*0f90*/  DFMA R34, -R30, R32, R10 ;  /* 0x000000201e22722b */ /* 0x000fd0000000010a */
[----:B------:R-:W-:-:S10]  /*0fa0*/  DFMA R2, R2, R34, R32 ;  /* 0x000000220202722b */ /* 0x000fd40000000020 */
[----:B------:R-:W-:-:S05]  /*0fb0*/  FFMA R32, RZ, R31, R3 ;  /* 0x0000001fff207223 */ /* 0x000fca0000000003 */
[----:B------:R-:W-:-:S13]  /*0fc0*/  FSETP.GT.AND P0, PT, |R32|, 1.469367938527859385e-39, PT ;  /* 0x001000002000780b */ /* 0x000fda0003f04200 */
[----:B------:R-:W-:Y:S05]  /*0fd0*/  @P0 BRA P1, `(.L_x_49) ;  /* 0x0000000000100947 */ /* 0x000fea0000800000 */
[----:B------:R-:W-:Y:S01]  /*0fe0*/  IMAD.MOV.U32 R2, RZ, RZ, R10 ;  /* 0x000000ffff027224 */ /* 0x000fe200078e000a */
[----:B------:R-:W-:Y:S01]  /*0ff0*/  MOV R42, 0x1020 ;  /* 0x00001020002a7802 */ /* 0x000fe20000000f00 */
[----:B------:R-:W-:-:S07]  /*1000*/  IMAD.MOV.U32 R3, RZ, RZ, R11 ;  /* 0x000000ffff037224 */ /* 0x000fce00078e000b */
[----:B------:R-:W-:Y:S05]  /*1010*/  CALL.REL.NOINC `($__internal_1_$__cuda_sm20_div_rn_f64_full) ;  /* 0x0000000400d87944 */ /* 0x000fea0003c00000 */
.L_x_49:
[----:B------:R-:W-:Y:S05]  /*1020*/  BSYNC.RECONVERGENT B2 ;  /* 0x0000000000027941 */ /* 0x000fea0003800200 */
.L_x_48:
[----:B------:R-:W0:Y:S01]  /*1030*/  MUFU.RCP64H R31, R29 ;  /* 0x0000001d001f7308 */ /* 0x000e220000001800 */
[----:B------:R-:W-:Y:S01]  /*1040*/  MOV R30, 0x1 ;  /* 0x00000001001e7802 */ /* 0x000fe20000000f00 */
[----:B------:R-:W-:Y:S01]  /*1050*/  BSSY.RECONVERGENT B2, `(.L_x_50) ;  /* 0x0000013000027945 */ /* 0x000fe20003800200 */
[----:B------:R-:W-:-:S04]  /*1060*/  FSETP.GEU.AND P1, PT, |R3|, 6.5827683646048100446e-37, PT ;  /* 0x036000000300780b */ /* 0x000fc80003f2e200 */
        /* <DEDUP_REMOVED lines=15> */
[----:B------:R-:W-:Y:S02]  /*1160*/  IMAD.MOV.U32 R30, RZ, RZ, R2 ;  /* 0x000000ffff1e7224 */ /* 0x000fe400078e0002 */
[----:B------:R-:W-:-:S07]  /*1170*/  IMAD.MOV.U32 R31, RZ, RZ, R3 ;  /* 0x000000ffff1f7224 */ /* 0x000fce00078e0003 */
.L_x_51:
[----:B------:R-:W-:Y:S05]  /*1180*/  BSYNC.RECONVERGENT B2 ;  /* 0x0000000000027941 */ /* 0x000fea0003800200 */
.L_x_50:
[----:B------:R-:W-:-:S14]  /*1190*/  DSETP.GEU.AND P0, PT, R30, 0.75, PT ;  /* 0x3fe800001e00742a */ /* 0x000fdc0003f0e000 */
[----:B------:R-:W-:Y:S05]  /*11a0*/  @P0 BRA `(.L_x_52) ;  /* 0x00000000007c0947 */ /* 0x000fea0003800000 */
[----:B------:R-:W0:Y:S02]  /*11b0*/  LDC.64 R2, c[0x0][0x398] ;  /* 0x0000e600ff027b82 */ /* 0x000e240000000a00 */
[----:B0-----:R-:W-:-:S06]  /*11c0*/  IMAD.WIDE R2, R6, 0x8, R2 ;  /* 0x0000000806027825 */ /* 0x001fcc00078e0202 */
[----:B------:R-:W2:Y:S01]  /*11d0*/  LDG.E.64 R2, desc[UR8][R2.64] ;  /* 0x0000000802027981 */ /* 0x000ea2000c1e1b00 */
[C---:B------:R-:W-:Y:S01]  /*11e0*/  DMUL R4, R28.reuse, R28 ;  /* 0x0000001c1c047228 */ /* 0x040fe20000000000 */
[----:B------:R-:W-:Y:S07]  /*11f0*/  BSSY.RECONVERGENT B2, `(.L_x_53) ;  /* 0x0000017000027945 */ /* 0x000fee0003800200 */
[----:B------:R-:W-:Y:S01]  /*1200*/  DMUL R28, R28, R4 ;  /* 0x000000041c1c7228 */ /* 0x000fe20000000000 */
[----:B------:R-:W-:-:S05]  /*1210*/  MOV R4, 0x1 ;  /* 0x0000000100047802 */ /* 0x000fca0000000f00 */
        /* <DEDUP_REMOVED lines=19> */
[----:B------:R-:W-:Y:S05]  /*1350*/  CALL.REL.NOINC `($__internal_1_$__cuda_sm20_div_rn_f64_full) ;  /* 0x0000000400087944 */ /* 0x000fea0003c00000 */
.L_x_54:
[----:B------:R-:W-:Y:S05]  /*1360*/  BSYNC.RECONVERGENT B2 ;  /* 0x0000000000027941 */ /* 0x000fea0003800200 */
.L_x_53:
[-C--:B------:R-:W-:Y:S02]  /*1370*/  DFMA R14, -R24, R2.reuse, R14 ;  /* 0x00000002180e722b */ /* 0x080fe4000000010e */
[----:B------:R-:W-:Y:S01]  /*1380*/  DFMA R12, -R26, R2, R12 ;  /* 0x000000021a0c722b */ /* 0x000fe2000000010c */
[----:B------:R-:W-:Y:S10]  /*1390*/  BRA `(.L_x_43) ;  /* 0x0000000000dc7947 */ /* 0x000ff40003800000 */
.L_x_52:
[----:B------:R-:W0:Y:S02]  /*13a0*/  LDC.64 R2, c[0x0][0x380] ;  /* 0x0000e000ff027b82 */ /* 0x000e240000000a00 */
[----:B0-----:R-:W-:-:S05]  /*13b0*/  IMAD.WIDE R2, R6, 0x4, R2 ;  /* 0x0000000406027825 */ /* 0x001fca00078e0202 */
[----:B------:R-:W2:Y:S04]  /*13c0*/  LDG.E R24, desc[UR8][R2.64+-0x4] ;  /* 0xfffffc0802187981 */ /* 0x000ea8000c1e1900 */
[----:B------:R-:W3:Y:S04]  /*13d0*/  LDG.E R25, desc[UR8][R2.64+-0x8] ;  /* 0xfffff80802197981 */ /* 0x000ee8000c1e1900 */
[----:B------:R-:W4:Y:S04]  /*13e0*/  LDG.E R6, desc[UR8][R2.64] ;  /* 0x0000000802067981 */ /* 0x000f28000c1e1900 */
[----:B------:R0:W5:Y:S01]  /*13f0*/  LDG.E R26, desc[UR8][R2.64+-0xc] ;  /* 0xfffff408021a7981 */ /* 0x000162000c1e1900 */
[----:B------:R-:W-:Y:S01]  /*1400*/  VIADD R4, R4, 0x1 ;  /* 0x0000000104047836 */ /* 0x000fe20000000000 */
[----:B--2---:R-:W-:-:S02]  /*1410*/  ISETP.NE.AND P1, PT, R24, -0x1, PT ;  /* 0xffffffff1800780c */ /* 0x004fc40003f25270 */
[----:B---3--:R-:W-:Y:S02]  /*1420*/  ISETP.NE.AND P2, PT, R25, -0x1, PT ;  /* 0xffffffff1900780c */ /* 0x008fe40003f45270 */
[----:B----4-:R-:W-:-:S09]  /*1430*/  ISETP.NE.AND P0, PT, R6, -0x1, PT ;  /* 0xffffffff0600780c */ /* 0x010fd20003f05270 */
[----:B------:R-:W1:Y:S01]  /*1440*/  @P1 S2R R29, SR_CgaCtaId ;  /* 0x00000000001d1919 */ /* 0x000e620000008800 */
[----:B------:R-:W-:Y:S01]  /*1450*/  @P1 MOV R28, 0x400 ;  /* 0x00000400001c1802 */ /* 0x000fe20000000f00 */
[----:B------:R-:W2:Y:S01]  /*1460*/  @P2 S2R R31, SR_CgaCtaId ;  /* 0x00000000001f2919 */ /* 0x000ea20000008800 */
[----:B0-----:R-:W-:Y:S02]  /*1470*/  @P2 MOV R2, 0x400 ;  /* 0x0000040000022802 */ /* 0x001fe40000000f00 */
[----:B------:R-:W-:Y:S01]  /*1480*/  @P0 MOV R48, R0 ;  /* 0x0000000000300202 */ /* 0x000fe20000000f00 */
[----:B------:R0:W-:Y:S04]  /*1490*/  @P0 STS [R7], R6 ;  /* 0x0000000607000388 */ /* 0x0001e80000000800 */
[C---:B------:R-:W-:Y:S01]  /*14a0*/  @P1 VIADD R0, R48.reuse, 0x1 ;  /* 0x0000000130001836 */ /* 0x040fe20000000000 */
[----:B------:R0:W-:Y:S01]  /*14b0*/  @P0 STS [R5], R4 ;  /* 0x0000000405000388 */ /* 0x0001e20000000800 */
[----:B------:R-:W-:Y:S01]  /*14c0*/  @P1 IMAD R27, R48, R49, R49 ;  /* 0x00000031301b1224 */ /* 0x000fe200078e0231 */
[----:B-----5:R-:W-:Y:S01]  /*14d0*/  ISETP.NE.AND P0, PT, R26, -0x1, PT ;  /* 0xffffffff1a00780c */ /* 0x020fe20003f05270 */
[----:B------:R-:W-:-:S02]  /*14e0*/  @P1 IMAD.MOV.U32 R48, RZ, RZ, R0 ;  /* 0x000000ffff301224 */ /* 0x000fc400078e0000 */
[----:B------:R-:W-:Y:S02]  /*14f0*/  @P1 VIADD R0, R28, 0x4000 ;  /* 0x000040001c001836 */ /* 0x000fe40000000000 */
[----:B------:R-:W-:Y:S01]  /*1500*/  @P1 IMAD.IADD R27, R27, 0x1, R50 ;  /* 0x000000011b1b1824 */ /* 0x000fe200078e0232 */
[C---:B-1----:R-:W-:Y:S02]  /*1510*/  @P1 LEA R47, R29.reuse, R28, 0x18 ;  /* 0x0000001c1d2f1211 */ /* 0x042fe400078ec0ff */
[----:B------:R-:W-:Y:S01]  /*1520*/  @P1 LEA R46, R29, R0, 0x18 ;  /* 0x000000001d2e1211 */ /* 0x000fe200078ec0ff */
[----:B------:R-:W-:Y:S01]  /*1530*/  @P2 IMAD R29, R48, R49, R49 ;  /* 0x00000031301d2224 */ /* 0x000fe200078e0231 */
[----:B------:R-:W-:Y:S01]  /*1540*/  @P2 IADD3 R0, PT, PT, R2, 0x4000, RZ ;  /* 0x0000400002002810 */ /* 0x000fe20007ffe0ff */
[----:B------:R-:W-:Y:S01]  /*1550*/  @P1 IMAD R3, R27, 0x4, R47 ;  /* 0x000000041b031824 */ /* 0x000fe200078e022f */
[----:B--2---:R-:W-:Y:S01]  /*1560*/  @P2 LEA R47, R31, R2, 0x18 ;  /* 0x000000021f2f2211 */ /* 0x004fe200078ec0ff */
[----:B------:R-:W-:Y:S01]  /*1570*/  @P1 IMAD R27, R27, 0x4, R46 ;  /* 0x000000041b1b1824 */ /* 0x000fe200078e022e */
[----:B------:R-:W-:Y:S01]  /*1580*/  @P2 LEA R46, R31, R0, 0x18 ;  /* 0x000000001f2e2211 */ /* 0x000fe200078ec0ff */
[----:B------:R-:W-:Y:S01]  /*1590*/  @P2 IMAD.IADD R29, R29, 0x1, R50 ;  /* 0x000000011d1d2824 */ /* 0x000fe200078e0232 */
[----:B------:R0:W-:Y:S01]  /*15a0*/  @P1 STS [R3], R24 ;  /* 0x0000001803001388 */ /* 0x0001e20000000800 */
[----:B------:R-:W-:-:S03]  /*15b0*/  @P2 VIADD R0, R48, 0x1 ;  /* 0x0000000130002836 */ /* 0x000fc60000000000 */
[C---:B------:R-:W-:Y:S01]  /*15c0*/  @P2 LEA R2, R29.reuse, R47, 0x2 ;  /* 0x0000002f1d022211 */ /* 0x040fe200078e10ff */
[----:B------:R-:W-:Y:S01]  /*15d0*/  @P2 IMAD R29, R29, 0x4, R46 ;  /* 0x000000041d1d2824 */ /* 0x000fe200078e022e */
[----:B------:R0:W-:Y:S01]  /*15e0*/  @P1 STS [R27], R4 ;  /* 0x000000041b001388 */ /* 0x0001e20000000800 */
[----:B------:R-:W-:-:S03]  /*15f0*/  @P2 IMAD.MOV.U32 R48, RZ, RZ, R0 ;  /* 0x000000ffff302224 */ /* 0x000fc600078e0000 */
[----:B------:R0:W-:Y:S04]  /*1600*/  @P2 STS [R2], R25 ;  /* 0x0000001902002388 */ /* 0x0001e80000000800 */
[----:B------:R0:W-:Y:S01]  /*1610*/  @P2 STS [R29], R4 ;  /* 0x000000041d002388 */ /* 0x0001e20000000800 */
[----:B------:R-:W-:Y:S05]  /*1620*/  @!P0 BRA `(.L_x_43) ;  /* 0x0000000000388947 */ /* 0x000fea0003800000 */
[----:B------:R-:W1:Y:S01]  /*1630*/  S2UR UR5, SR_CgaCtaId ;  /* 0x00000000000579c3 */ /* 0x000e620000008800 */
[----:B------:R-:W-:Y:S01]  /*1640*/  UMOV UR4, 0x400 ;  /* 0x0000040000047882 */ /* 0x000fe20000000000 */
[C---:B0-----:R-:W-:Y:S01]  /*1650*/  IMAD R3, R48.reuse, R49, R49 ;  /* 0x0000003130037224 */ /* 0x041fe200078e0231 */
[----:B------:R-:W-:Y:S01]  /*1660*/  UIADD3 UR6, UPT, UPT, UR4, 0x4000, URZ ;  /* 0x0000400004067890 */ /* 0x000fe2000fffe0ff */
[----:B------:R-:W-:Y:S02]  /*1670*/  VIADD R48, R48, 0x1 ;  /* 0x0000000130307836 */ /* 0x000fe40000000000 */
[----:B------:R-:W-:Y:S01]  /*1680*/  IMAD.IADD R3, R3, 0x1, R50 ;  /* 0x0000000103037824 */ /* 0x000fe200078e0232 */
[----:B-1----:R-:W-:Y:S02]  /*1690*/  ULEA UR4, UR5, UR4, 0x18 ;  /* 0x0000000405047291 */ /* 0x002fe4000f8ec0ff */
[----:B------:R-:W-:-:S04]  /*16a0*/  ULEA UR6, UR5, UR6, 0x18 ;  /* 0x0000000605067291 */ /* 0x000fc8000f8ec0ff */
[----:B------:R-:W-:Y:S02]  /*16b0*/  MOV R47, UR4 ;  /* 0x00000004002f7c02 */ /* 0x000fe40008000f00 */
[----:B------:R-:W-:-:S03]  /*16c0*/  IMAD.U32 R46, RZ, RZ, UR6 ;  /* 0x00000006ff2e7e24 */ /* 0x000fc6000f8e00ff */
[C---:B------:R-:W-:Y:S02]  /*16d0*/  IMAD R5, R3.reuse, 0x4, R47 ;  /* 0x0000000403057824 */ /* 0x040fe400078e022f */
[----:B------:R-:W-:-:S03]  /*16e0*/  IMAD R3, R3, 0x4, R46 ;  /* 0x0000000403037824 */ /* 0x000fc600078e022e */
[----:B------:R1:W-:Y:S04]  /*16f0*/  STS [R5], R26 ;  /* 0x0000001a05007388 */ /* 0x0003e80000000800 */
[----:B------:R1:W-:Y:S02]  /*1700*/  STS [R3], R4 ;  /* 0x0000000403007388 */ /* 0x0003e40000000800 */
.L_x_43:
[----:B------:R-:W-:Y:S05]  /*1710*/  BSYNC.RECONVERGENT B1 ;  /* 0x0000000000017941 */ /* 0x000fea0003800200 */
.L_x_42:
[----:B------:R-:W-:-:S13]  /*1720*/  ISETP.GT.AND P0, PT, R48, -0x1, PT ;  /* 0xffffffff3000780c */ /* 0x000fda0003f04270 */
[----:B------:R-:W-:Y:S05]  /*1730*/  @P0 BRA `(.L_x_55) ;  /* 0xffffffec00e00947 */ /* 0x000fea000383ffff */
[----:B------:R-:W-:Y:S05]  /*1740*/  BSYNC.RECONVERGENT B0 ;  /* 0x0000000000007941 */ /* 0x000fea0003800200 */
.L_x_32:
[----:B------:R-:W-:Y:S04]  /*1750*/  STG.E.64 desc[UR8][R22.64], R14 ;  /* 0x0000000e16007986 */ /* 0x000fe8000c101b08 */
[----:B------:R-:W-:Y:S01]  /*1760*/  STG.E.64 desc[UR8][R20.64], R12 ;  /* 0x0000000c14007986 */ /* 0x000fe2000c101b08 */
[----:B------:R-:W-:Y:S05]  /*1770*/  EXIT ;  /* 0x000000000000794d */ /* 0x000fea0003800000 */
        .weak           $__internal_1_$__cuda_sm20_div_rn_f64_full
        .type           $__internal_1_$__cuda_sm20_div_rn_f64_full,@function
        .size           $__internal_1_$__cuda_sm20_div_rn_f64_full,($__internal_2_$__cuda_sm20_sqrt_rn_f32_slowpath - $__internal_1_$__cuda_sm20_div_rn_f64_full)
$__internal_1_$__cuda_sm20_div_rn_f64_full:
[C---:B------:R-:W-:Y:S01]  /*1780*/  FSETP.GEU.AND P0, PT, |R31|.reuse, 1.469367938527859385e-39, PT ;  /* 0x001000001f00780b */ /* 0x040fe20003f0e200 */
[----:B------:R-:W-:Y:S01]  /*1790*/  IMAD.MOV.U32 R32, RZ, RZ, 0x1 ;  /* 0x00000001ff207424 */ /* 0x000fe200078e00ff */
[----:B------:R-:W-:Y:S01]  /*17a0*/  LOP3.LUT R40, R31, 0x800fffff, RZ, 0xc0, !PT ;  /* 0x800fffff1f287812 */ /* 0x000fe200078ec0ff */
[----:B------:R-:W-:Y:S01]  /*17b0*/  IMAD.MOV.U32 R44, RZ, RZ, 0x1ca00000 ;  /* 0x1ca00000ff2c7424 */ /* 0x000fe200078e00ff */
[C---:B------:R-:W-:Y:S01]  /*17c0*/  FSETP.GEU.AND P2, PT, |R3|.reuse, 1.469367938527859385e-39, PT ;  /* 0x001000000300780b */ /* 0x040fe20003f4e200 */
[----:B------:R-:W-:Y:S01]  /*17d0*/  IMAD.MOV.U32 R38, RZ, RZ, R2 ;  /* 0x000000ffff267224 */ /* 0x000fe200078e0002 */
[----:B------:R-:W-:Y:S01]  /*17e0*/  LOP3.LUT R41, R40, 0x3ff00000, RZ, 0xfc, !PT ;  /* 0x3ff0000028297812 */ /* 0x000fe200078efcff */
[----:B------:R-:W-:Y:S01]  /*17f0*/  BSSY.RECONVERGENT B3, `(.L_x_56) ;  /* 0x0000050000037945 */ /* 0x000fe20003800200 */
[----:B------:R-:W-:Y:S02]  /*1800*/  MOV R40, R30 ;  /* 0x0000001e00287202 */ /* 0x000fe40000000f00 */
[----:B------:R-:W-:-:S02]  /*1810*/  LOP3.LUT R43, R3, 0x7ff00000, RZ, 0xc0, !PT ;  /* 0x7ff00000032b7812 */ /* 0x000fc400078ec0ff */
[----:B------:R-:W-:Y:S01]  /*1820*/  LOP3.LUT R52, R31, 0x7ff00000, RZ, 0xc0, !PT ;  /* 0x7ff000001f347812 */ /* 0x000fe200078ec0ff */
[----:B------:R-:W-:-:S03]  /*1830*/  @!P0 DMUL R40, R30, 8.98846567431157953865e+307 ;  /* 0x7fe000001e288828 */ /* 0x000fc60000000000 */
[----:B------:R-:W-:Y:S02]  /*1840*/  ISETP.GE.U32.AND P1, PT, R43, R52, PT ;  /* 0x000000342b00720c */ /* 0x000fe40003f26070 */
[----:B------:R-:W-:Y:S01]  /*1850*/  @!P2 LOP3.LUT R36, R31, 0x7ff00000, RZ, 0xc0, !PT ;  /* 0x7ff000001f24a812 */ /* 0x000fe200078ec0ff */
[----:B------:R-:W0:Y:S01]  /*1860*/  MUFU.RCP64H R33, R41 ;  /* 0x0000002900217308 */ /* 0x000e220000001800 */
[----:B------:R-:W-:Y:S02]  /*1870*/  SEL R39, R44, 0x63400000, !P1 ;  /* 0x634000002c277807 */ /* 0x000fe40004800000 */
[----:B------:R-:W-:Y:S02]  /*1880*/  @!P2 ISETP.GE.U32.AND P3, PT, R43, R36, PT ;  /* 0x000000242b00a20c */ /* 0x000fe40003f66070 */
[----:B------:R-:W-:Y:S02]  /*1890*/  LOP3.LUT R39, R39, 0x800fffff, R3, 0xf8, !PT ;  /* 0x800fffff27277812 */ /* 0x000fe400078ef803 */
[----:B------:R-:W-:Y:S01]  /*18a0*/  @!P0 LOP3.LUT R52, R41, 0x7ff00000, RZ, 0xc0, !PT ;  /* 0x7ff0000029348812 */ /* 0x000fe200078ec0ff */
[----:B0-----:R-:W-:-:S08]  /*18b0*/  DFMA R34, R32, -R40, 1 ;  /* 0x3ff000002022742b */ /* 0x001fd00000000828 */
[----:B------:R-:W-:-:S08]  /*18c0*/  DFMA R34, R34, R34, R34 ;  /* 0x000000222222722b */ /* 0x000fd00000000022 */
[----:B------:R-:W-:Y:S01]  /*18d0*/  DFMA R34, R32, R34, R32 ;  /* 0x000000222022722b */ /* 0x000fe20000000020 */
[----:B------:R-:W-:-:S04]  /*18e0*/  @!P2 SEL R33, R44, 0x63400000, !P3 ;  /* 0x634000002c21a807 */ /* 0x000fc80005800000 */
[----:B------:R-:W-:-:S03]  /*18f0*/  @!P2 LOP3.LUT R36, R33, 0x80000000, R3, 0xf8, !PT ;  /* 0x800000002124a812 */ /* 0x000fc600078ef803 */
[----:B------:R-:W-:Y:S01]  /*1900*/  DFMA R32, R34, -R40, 1 ;  /* 0x3ff000002220742b */ /* 0x000fe20000000828 */
[----:B------:R-:W-:Y:S01]  /*1910*/  @!P2 LOP3.LUT R37, R36, 0x100000, RZ, 0xfc, !PT ;  /* 0x001000002425a812 */ /* 0x000fe200078efcff */
[----:B------:R-:W-:-:S06]  /*1920*/  @!P2 IMAD.MOV.U32 R36, RZ, RZ, RZ ;  /* 0x000000ffff24a224 */ /* 0x000fcc00078e00ff */
[----:B------:R-:W-:Y:S02]  /*1930*/  DFMA R32, R34, R32, R34 ;  /* 0x000000202220722b */ /* 0x000fe40000000022 */
[----:B------:R-:W-:-:S08]  /*1940*/  @!P2 DFMA R38, R38, 2, -R36 ;  /* 0x400000002626a82b */ /* 0x000fd00000000824 */
[----:B------:R-:W-:-:S08]  /*1950*/  DMUL R34, R32, R38 ;  /* 0x0000002620227228 */ /* 0x000fd00000000000 */
[----:B------:R-:W-:-:S08]  /*1960*/  DFMA R36, R34, -R40, R38 ;  /* 0x800000282224722b */ /* 0x000fd00000000026 */
[----:B------:R-:W-:Y:S01]  /*1970*/  DFMA R36, R32, R36, R34 ;  /* 0x000000242024722b */ /* 0x000fe20000000022 */
[----:B------:R-:W-:Y:S02]  /*1980*/  MOV R35, R43 ;  /* 0x0000002b00237202 */ /* 0x000fe40000000f00 */
[----:B------:R-:W-:-:S05]  /*1990*/  @!P2 LOP3.LUT R35, R39, 0x7ff00000, RZ, 0xc0, !PT ;  /* 0x7ff000002723a812 */ /* 0x000fca00078ec0ff */
[----:B------:R-:W-:-:S05]  /*19a0*/  VIADD R32, R35, 0xffffffff ;  /* 0xffffffff23207836 */ /* 0x000fca0000000000 */
[----:B------:R-:W-:Y:S01]  /*19b0*/  ISETP.GT.U32.AND P0, PT, R32, 0x7feffffe, PT ;  /* 0x7feffffe2000780c */ /* 0x000fe20003f04070 */
[----:B------:R-:W-:-:S05]  /*19c0*/  VIADD R32, R52, 0xffffffff ;  /* 0xffffffff34207836 */ /* 0x000fca0000000000 */
[----:B------:R-:W-:-:S13]  /*19d0*/  ISETP.GT.U32.OR P0, PT, R32, 0x7feffffe, P0 ;  /* 0x7feffffe2000780c */ /* 0x000fda0000704470 */
[----:B------:R-:W-:Y:S05]  /*19e0*/  @P0 BRA `(.L_x_57) ;  /* 0x00000000006c0947 */ /* 0x000fea0003800000 */
[----:B------:R-:W-:-:S04]  /*19f0*/  LOP3.LUT R32, R31, 0x7ff00000, RZ, 0xc0, !PT ;  /* 0x7ff000001f207812 */ /* 0x000fc800078ec0ff */
[CC--:B------:R-:W-:Y:S02]  /*1a00*/  VIADDMNMX R2, R43.reuse, -R32.reuse, 0xb9600000, !PT ;  /* 0xb96000002b027446 */ /* 0x0c0fe40007800920 */
[----:B------:R-:W-:Y:S02]  /*1a10*/  ISETP.GE.U32.AND P0, PT, R43, R32, PT ;  /* 0x000000202b00720c */ /* 0x000fe40003f06070 */
[----:B------:R-:W-:Y:S02]  /*1a20*/  VIMNMX R2, PT, PT, R2, 0x46a00000, PT ;  /* 0x46a0000002027848 */ /* 0x000fe40003fe0100 */
[----:B------:R-:W-:-:S05]  /*1a30*/  SEL R3, R44, 0x63400000, !P0 ;  /* 0x634000002c037807 */ /* 0x000fca0004000000 */
[----:B------:R-:W-:Y:S01]  /*1a40*/  IMAD.IADD R34, R2, 0x1, -R3 ;  /* 0x0000000102227824 */ /* 0x000fe200078e0a03 */
[----:B------:R-:W-:-:S03]  /*1a50*/  MOV R2, RZ ;  /* 0x000000ff00027202 */ /* 0x000fc60000000f00 */
        /* <DEDUP_REMOVED lines=12> */
[----:B------:R-:W-:-:S06]  /*1b20*/  IMAD.MOV.U32 R30, RZ, RZ, RZ ;  /* 0x000000ffff1e7224 */ /* 0x000fcc00078e00ff */
[----:B------:R-:W-:-:S03]  /*1b30*/  DFMA R30, R32, -R30, R36 ;  /* 0x8000001e201e722b */ /* 0x000fc60000000024 */
[----:B------:R-:W-:-:S03]  /*1b40*/  LOP3.LUT R35, R3, R35, RZ, 0x3c, !PT ;  /* 0x0000002303237212 */ /* 0x000fc600078e3cff */
[----:B------:R-:W-:-:S04]  /*1b50*/  IADD3 R30, PT, PT, -R34, -0x43300000, RZ ;  /* 0xbcd00000221e7810 */ /* 0x000fc80007ffe1ff */
[----:B------:R-:W-:-:S04]  /*1b60*/  FSETP.NEU.AND P0, PT, |R31|, R30, PT ;  /* 0x0000001e1f00720b */ /* 0x000fc80003f0d200 */
[----:B------:R-:W-:Y:S02]  /*1b70*/  FSEL R32, R2, R32, !P0 ;  /* 0x0000002002207208 */ /* 0x000fe40004000000 */
[----:B------:R-:W-:Y:S01]  /*1b80*/  FSEL R33, R35, R33, !P0 ;  /* 0x0000002123217208 */ /* 0x000fe20004000000 */
[----:B------:R-:W-:Y:S06]  /*1b90*/  BRA `(.L_x_58) ;  /* 0x0000000000547947 */ /* 0x000fec0003800000 */
.L_x_57:
[----:B------:R-:W-:-:S14]  /*1ba0*/  DSETP.NAN.AND P0, PT, R2, R2, PT ;  /* 0x000000020200722a */ /* 0x000fdc0003f08000 */
[----:B------:R-:W-:Y:S05]  /*1bb0*/  @P0 BRA `(.L_x_59) ;  /* 0x0000000000440947 */ /* 0x000fea0003800000 */
[----:B------:R-:W-:-:S14]  /*1bc0*/  DSETP.NAN.AND P0, PT, R30, R30, PT ;  /* 0x0000001e1e00722a */ /* 0x000fdc0003f08000 */
[----:B------:R-:W-:Y:S05]  /*1bd0*/  @P0 BRA `(.L_x_60) ;  /* 0x0000000000300947 */ /* 0x000fea0003800000 */
[----:B------:R-:W-:Y:S01]  /*1be0*/  ISETP.NE.AND P0, PT, R35, R52, PT ;  /* 0x000000342300720c */ /* 0x000fe20003f05270 */
[----:B------:R-:W-:Y:S01]  /*1bf0*/  IMAD.MOV.U32 R32, RZ, RZ, 0x0 ;  /* 0x00000000ff207424 */ /* 0x000fe200078e00ff */
[----:B------:R-:W-:-:S11]  /*1c00*/  MOV R33, 0xfff80000 ;  /* 0xfff8000000217802 */ /* 0x000fd60000000f00 */
        /* <DEDUP_REMOVED lines=9> */
.L_x_60:
[----:B------:R-:W-:Y:S01]  /*1ca0*/  LOP3.LUT R33, R31, 0x80000, RZ, 0xfc, !PT ;  /* 0x000800001f217812 */ /* 0x000fe200078efcff */
[----:B------:R-:W-:Y:S01]  /*1cb0*/  IMAD.MOV.U32 R32, RZ, RZ, R30 ;  /* 0x000000ffff207224 */ /* 0x000fe200078e001e */
[----:B------:R-:W-:Y:S06]  /*1cc0*/  BRA `(.L_x_58) ;  /* 0x0000000000087947 */ /* 0x000fec0003800000 */
.L_x_59:
[----:B------:R-:W-:Y:S02]  /*1cd0*/  LOP3.LUT R33, R3, 0x80000, RZ, 0xfc, !PT ;  /* 0x0008000003217812 */ /* 0x000fe400078efcff */
[----:B------:R-:W-:-:S07]  /*1ce0*/  MOV R32, R2 ;  /* 0x0000000200207202 */ /* 0x000fce0000000f00 */
.L_x_58:
[----:B------:R-:W-:Y:S05]  /*1cf0*/  BSYNC.RECONVERGENT B3 ;  /* 0x0000000000037941 */ /* 0x000fea0003800200 */
.L_x_56:
[----:B------:R-:W-:Y:S02]  /*1d00*/  IMAD.MOV.U32 R43, RZ, RZ, 0x0 ;  /* 0x00000000ff2b7424 */ /* 0x000fe400078e00ff */
[----:B------:R-:W-:Y:S02]  /*1d10*/  IMAD.MOV.U32 R2, RZ, RZ, R32 ;  /* 0x000000ffff027224 */ /* 0x000fe400078e0020 */
[----:B------:R-:W-:Y:S01]  /*1d20*/  IMAD.MOV.U32 R3, RZ, RZ, R33 ;  /* 0x000000ffff037224 */ /* 0x000fe200078e0021 */
[----:B------:R-:W-:Y:S06]  /*1d30*/  RET.REL.NODEC R42 `(_Z14calculateForcePiPdS0_S0_iiS0_S0_S0_S0_) ;  /* 0xffffffe02ab07950 */ /* 0x000fec0003c3ffff */
        .weak           $__internal_2_$__cuda_sm20_sqrt_rn_f32_slowpath
        .type           $__internal_2_$__cuda_sm20_sqrt_rn_f32_slowpath,@function
        .size           $__internal_2_$__cuda_sm20_sqrt_rn_f32_slowpath,($_Z14calculateForcePiPdS0_S0_iiS0_S0_S0_S0_$__internal_accurate_pow - $__internal_2_$__cuda_sm20_sqrt_rn_f32_slowpath)
$__internal_2_$__cuda_sm20_sqrt_rn_f32_slowpath:
[----:B------:R-:W-:-:S13]  /*1d40*/  LOP3.LUT P0, RZ, R3, 0x7fffffff, RZ, 0xc0, !PT ;  /* 0x7fffffff03ff7812 */ /* 0x000fda000780c0ff */
[----:B------:R-:W-:Y:S05]  /*1d50*/  @!P0 BRA `(.L_x_61) ;  /* 0x0000000000448947 */ /* 0x000fea0003800000 */
[----:B------:R-:W-:Y:S01]  /*1d60*/  FSETP.GEU.FTZ.AND P0, PT, R3, RZ, PT ;  /* 0x000000ff0300720b */ /* 0x000fe20003f1e000 */
[----:B------:R-:W-:-:S12]  /*1d70*/  IMAD.MOV.U32 R2, RZ, RZ, R3 ;  /* 0x000000ffff027224 */ /* 0x000fd800078e0003 */
[----:B------:R-:W-:Y:S01]  /*1d80*/  @!P0 MOV R3, 0x7fffffff ;  /* 0x7fffffff00038802 */ /* 0x000fe20000000f00 */
[----:B------:R-:W-:Y:S06]  /*1d90*/  @!P0 BRA `(.L_x_61) ;  /* 0x0000000000348947 */ /* 0x000fec0003800000 */
[----:B------:R-:W-:-:S13]  /*1da0*/  FSETP.GTU.FTZ.AND P0, PT, |R2|, +INF , PT ;  /* 0x7f8000000200780b */ /* 0x000fda0003f1c200 */
[----:B------:R-:W-:Y:S01]  /*1db0*/  @P0 FADD.FTZ R3, R2, 1 ;  /* 0x3f80000002030421 */ /* 0x000fe20000010000 */
[----:B------:R-:W-:Y:S06]  /*1dc0*/  @P0 BRA `(.L_x_61) ;  /* 0x0000000000280947 */ /* 0x000fec0003800000 */
[----:B------:R-:W-:-:S13]  /*1dd0*/  FSETP.NEU.FTZ.AND P0, PT, |R2|, +INF , PT ;  /* 0x7f8000000200780b */ /* 0x000fda0003f1d200 */
[----:B------:R-:W-:-:S04]  /*1de0*/  @P0 FFMA R28, R2, 1.84467440737095516160e+19, RZ ;  /* 0x5f800000021c0823 */ /* 0x000fc800000000ff */
[----:B------:R-:W0:Y:S02]  /*1df0*/  @P0 MUFU.RSQ R3, R28 ;  /* 0x0000001c00030308 */ /* 0x000e240000001400 */
[----:B0-----:R-:W-:Y:S01]  /*1e00*/  @P0 FMUL.FTZ R29, R28, R3 ;  /* 0x000000031c1d0220 */ /* 0x001fe20000410000 */
[----:B------:R-:W-:Y:S01]  /*1e10*/  @P0 FMUL.FTZ R31, R3, 0.5 ;  /* 0x3f000000031f0820 */ /* 0x000fe20000410000 */
[----:B------:R-:W-:Y:S02]  /*1e20*/  @!P0 IMAD.MOV.U32 R3, RZ, RZ, R2 ;  /* 0x000000ffff038224 */ /* 0x000fe400078e0002 */
[----:B------:R-:W-:-:S04]  /*1e30*/  @P0 FADD.FTZ R30, -R29, -RZ ;  /* 0x800000ff1d1e0221 */ /* 0x000fc80000010100 */
[----:B------:R-:W-:-:S04]  /*1e40*/  @P0 FFMA R30, R29, R30, R28 ;  /* 0x0000001e1d1e0223 */ /* 0x000fc8000000001c */
[----:B------:R-:W-:-:S04]  /*1e50*/  @P0 FFMA R30, R30, R31, R29 ;  /* 0x0000001f1e1e0223 */ /* 0x000fc8000000001d */
[----:B------:R-:W-:-:S07]  /*1e60*/  @P0 FMUL.FTZ R3, R30, 2.3283064365386962891e-10 ;  /* 0x2f8000001e030820 */ /* 0x000fce0000410000 */
.L_x_61:
[----:B------:R-:W-:Y:S02]  /*1e70*/  IMAD.MOV.U32 R28, RZ, RZ, R3 ;  /* 0x000000ffff1c7224 */ /* 0x000fe400078e0003 */
[----:B------:R-:W-:Y:S02]  /*1e80*/  IMAD.MOV.U32 R2, RZ, RZ, R32 ;  /* 0x000000ffff027224 */ /* 0x000fe400078e0020 */
[----:B------:R-:W-:-:S04]  /*1e90*/  IMAD.MOV.U32 R3, RZ, RZ, 0x0 ;  /* 0x00000000ff037424 */ /* 0x000fc800078e00ff */
[----:B------:R-:W-:Y:S05]  /*1ea0*/  RET.REL.NODEC R2 `(_Z14calculateForcePiPdS0_S0_iiS0_S0_S0_S0_) ;  /* 0xffffffe002547950 */ /* 0x000fea0003c3ffff */
        .type           $_Z14calculateForcePiPdS0_S0_iiS0_S0_S0_S0_$__internal_accurate_pow,@function
        .size           $_Z14calculateForcePiPdS0_S0_iiS0_S0_S0_S0_$__internal_accurate_pow,(.L_x_87 - $_Z14calculateForcePiPdS0_S0_iiS0_S0_S0_S0_$__internal_accurate_pow)
$_Z14calculateForcePiPdS0_S0_iiS0_S0_S0_S0_$__internal_accurate_pow:
[----:B------:R-:W-:Y:S01]  /*1eb0*/  ISETP.GT.U32.AND P0, PT, R51, 0xfffff, PT ;  /* 0x000fffff3300780c */ /* 0x000fe20003f04070 */
[----:B------:R-:W-:Y:S01]  /*1ec0*/  IMAD.MOV.U32 R31, RZ, RZ, R51 ;  /* 0x000000ffff1f7224 */ /* 0x000fe200078e0033 */
[----:B------:R-:W-:Y:S01]  /*1ed0*/  MOV R30, R34 ;  /* 0x00000022001e7202 */ /* 0x000fe20000000f00 */
[----:B------:R-:W-:Y:S01]  /*1ee0*/  IMAD.MOV.U32 R32, RZ, RZ, R34 ;  /* 0x000000ffff207224 */ /* 0x000fe200078e0022 */
[----:B------:R-:W-:Y:S01]  /*1ef0*/  MOV R35, 0x3ed0f5d2 ;  /* 0x3ed0f5d200237802 */ /* 0x000fe20000000f00 */
[----:B------:R-:W-:Y:S01]  /*1f00*/  IMAD.MOV.U32 R34, RZ, RZ, 0x41ad3b5a ;  /* 0x41ad3b5aff227424 */ /* 0x000fe200078e00ff */
[----:B------:R-:W-:Y:S01]  /*1f10*/  UMOV UR4, 0x7d2cafe2 ;  /* 0x7d2cafe200047882 */ /* 0x000fe20000000000 */
[----:B------:R-:W-:Y:S01]  /*1f20*/  UMOV UR5, 0x3eb0f5ff ;  /* 0x3eb0f5ff00057882 */ /* 0x000fe20000000000 */
[----:B------:R-:W-:Y:S01]  /*1f30*/  UMOV UR6, 0x3b39803f ;  /* 0x3b39803f00067882 */ /* 0x000fe20000000000 */
[----:B------:R-:W-:-:S04]  /*1f40*/  UMOV UR7, 0x3c7abc9e ;  /* 0x3c7abc9e00077882 */ /* 0x000fc80000000000 */
[----:B------:R-:W-:Y:S01]  /*1f50*/  @!P0 DMUL R40, R30, 1.80143985094819840000e+16 ;  /* 0x435000001e288828 */ /* 0x000fe20000000000 */
[--C-:B------:R-:W-:Y:S01]  /*1f60*/  IMAD.MOV.U32 R30, RZ, RZ, R51.reuse ;  /* 0x000000ffff1e7224 */ /* 0x100fe200078e0033 */
[----:B------:R-:W-:-:S08]  /*1f70*/  SHF.R.U32.HI R51, RZ, 0x14, R51 ;  /* 0x00000014ff337819 */ /* 0x000fd00000011633 */
[----:B------:R-:W-:Y:S01]  /*1f80*/  @!P0 IMAD.MOV.U32 R30, RZ, RZ, R41 ;  /* 0x000000ffff1e8224 */ /* 0x000fe200078e0029 */
[----:B------:R-:W-:Y:S02]  /*1f90*/  @!P0 MOV R32, R40 ;  /* 0x0000002800208202 */ /* 0x000fe40000000f00 */
[----:B------:R-:W-:Y:S02]  /*1fa0*/  @!P0 LEA.HI R51, R41, 0xffffffca, RZ, 0xc ;  /* 0xffffffca29338811 */ /* 0x000fe400078f60ff */
[----:B------:R-:W-:-:S04]  /*1fb0*/  LOP3.LUT R30, R30, 0x800fffff, RZ, 0xc0, !PT ;  /* 0x800fffff1e1e7812 */ /* 0x000fc800078ec0ff */
[----:B------:R-:W-:Y:S01]  /*1fc0*/  LOP3.LUT R33, R30, 0x3ff00000, RZ, 0xfc, !PT ;  /* 0x3ff000001e217812 */ /* 0x000fe200078efcff */
[----:B------:R-:W-:-:S03]  /*1fd0*/  IMAD.MOV.U32 R30, RZ, RZ, RZ ;  /* 0x000000ffff1e7224 */ /* 0x000fc600078e00ff */
[----:B------:R-:W-:-:S13]  /*1fe0*/  ISETP.GE.U32.AND P1, PT, R33, 0x3ff6a09f, PT ;  /* 0x3ff6a09f2100780c */ /* 0x000fda0003f26070 */
[----:B------:R-:W-:-:S04]  /*1ff0*/  @P1 VIADD R31, R33, 0xfff00000 ;  /* 0xfff00000211f1836 */ /* 0x000fc80000000000 */
[----:B------:R-:W-:-:S06]  /*2000*/  @P1 IMAD.MOV.U32 R33, RZ, RZ, R31 ;  /* 0x000000ffff211224 */ /* 0x000fcc00078e001f */
[C---:B------:R-:W-:Y:S02]  /*2010*/  DADD R38, R32.reuse, 1 ;  /* 0x3ff0000020267429 */ /* 0x040fe40000000000 */
[----:B------:R-:W-:-:S04]  /*2020*/  DADD R32, R32, -1 ;  /* 0xbff0000020207429 */ /* 0x000fc80000000000 */
[----:B------:R-:W0:Y:S02]  /*2030*/  MUFU.RCP64H R31, R39 ;  /* 0x00000027001f7308 */ /* 0x000e240000001800 */
[----:B0-----:R-:W-:-:S08]  /*2040*/  DFMA R36, -R38, R30, 1 ;  /* 0x3ff000002624742b */ /* 0x001fd0000000011e */
[----:B------:R-:W-:-:S08]  /*2050*/  DFMA R36, R36, R36, R36 ;  /* 0x000000242424722b */ /* 0x000fd00000000024 */
[----:B------:R-:W-:-:S08]  /*2060*/  DFMA R36, R30, R36, R30 ;  /* 0x000000241e24722b */ /* 0x000fd0000000001e */
[----:B------:R-:W-:-:S08]  /*2070*/  DMUL R30, R32, R36 ;  /* 0x00000024201e7228 */ /* 0x000fd00000000000 */
[----:B------:R-:W-:-:S08]  /*2080*/  DFMA R30, R32, R36, R30 ;  /* 0x00000024201e722b */ /* 0x000fd0000000001e */
[----:B------:R-:W-:-:S08]  /*2090*/  DMUL R42, R30, R30 ;  /* 0x0000001e1e2a7228 */ /* 0x000fd00000000000 */
[----:B------:R-:W-:Y:S01]  /*20a0*/  DFMA R34, R42, UR4, R34 ;  /* 0x000000042a227c2b */ /* 0x000fe20008000022 */
[----:B------:R-:W-:Y:S01]  /*20b0*/  UMOV UR4, 0x75488a3f ;  /* 0x75488a3f00047882 */ /* 0x000fe20000000000 */
[----:B------:R-:W-:-:S06]  /*20c0*/  UMOV UR5, 0x3ef3b20a ;  /* 0x3ef3b20a00057882 */ /* 0x000fcc0000000000 */
[----:B------:R-:W-:Y:S01]  /*20d0*/  DFMA R38, R42, R34, UR4 ;  /* 0x000000042a267e2b */ /* 0x000fe20008000022 */
[----:B------:R-:W-:Y:S01]  /*20e0*/  UMOV UR4, 0xe4faecd5 ;  /* 0xe4faecd500047882 */ /* 0x000fe20000000000 */
[----:B------:R-:W-:Y:S01]  /*20f0*/  UMOV UR5, 0x3f1745cd ;  /* 0x3f1745cd00057882 */ /* 0x000fe20000000000 */
[----:B------:R-:W-:-:S05]  /*2100*/  DADD R34, R32, -R30 ;  /* 0x0000000020227229 */ /* 0x000fca000000081e */
[----:B------:R-:W-:Y:S01]  /*2110*/  DFMA R38, R42, R38, UR4 ;  /* 0x000000042a267e2b */ /* 0x000fe20008000026 */
[----:B------:R-:W-:Y:S01]  /*2120*/  UMOV UR4, 0x258a578b ;  /* 0x258a578b00047882 */ /* 0x000fe20000000000 */
[----:B------:R-:W-:Y:S01]  /*2130*/  UMOV UR5, 0x3f3c71c7 ;  /* 0x3f3c71c700057882 */ /* 0x000fe20000000000 */
[----:B------:R-:W-:-:S05]  /*2140*/  DADD R34, R34, R34 ;  /* 0x0000000022227229 */ /* 0x000fca0000000022 */
[----:B------:R-:W-:Y:S01]  /*2150*/  DFMA R38, R42, R38, UR4 ;  /* 0x000000042a267e2b */ /* 0x000fe20008000026 */
[----:B------:R-:W-:Y:S01]  /*2160*/  UMOV UR4, 0x9242b910 ;  /* 0x9242b91000047882 */ /* 0x000fe20000000000 */
[----:B------:R-:W-:Y:S01]  /*2170*/  UMOV UR5, 0x3f624924 ;  /* 0x3f62492400057882 */ /* 0x000fe20000000000 */
[----:B------:R-:W-:-:S05]  /*2180*/  DFMA R34, R32, -R30, R34 ;  /* 0x8000001e2022722b */ /* 0x000fca0000000022 */
[----:B------:R-:W-:Y:S01]  /*2190*/  DFMA R38, R42, R38, UR4 ;  /* 0x000000042a267e2b */ /* 0x000fe20008000026 */
[----:B------:R-:W-:Y:S01]  /*21a0*/  UMOV UR4, 0x99999dfb ;  /* 0x99999dfb00047882 */ /* 0x000fe20000000000 */
[----:B------:R-:W-:Y:S01]  /*21b0*/  UMOV UR5, 0x3f899999 ;  /* 0x3f89999900057882 */ /* 0x000fe20000000000 */
[----:B------:R-:W-:-:S05]  /*21c0*/  DMUL R34, R36, R34 ;  /* 0x0000002224227228 */ /* 0x000fca0000000000 */
[----:B------:R-:W-:Y:S01]  /*21d0*/  DFMA R38, R42, R38, UR4 ;  /* 0x000000042a267e2b */ /* 0x000fe20008000026 */
[----:B------:R-:W-:Y:S01]  /*21e0*/  UMOV UR4, 0x55555555 ;  /* 0x5555555500047882 */ /* 0x000fe20000000000 */
[----:B------:R-:W-:-:S03]  /*21f0*/  UMOV UR5, 0x3fb55555 ;  /* 0x3fb5555500057882 */ /* 0x000fc60000000000 */
[----:B------:R-:W-:Y:S02]  /*2200*/  VIADD R41, R35, 0x100000 ;  /* 0x0010000023297836 */ /* 0x000fe40000000000 */
[----:B------:R-:W-:Y:S01]  /*2210*/  IMAD.MOV.U32 R40, RZ, RZ, R34 ;  /* 0x000000ffff287224 */ /* 0x000fe200078e0022 */
[----:B------:R-:W-:-:S08]  /*2220*/  DFMA R32, R42, R38, UR4 ;  /* 0x000000042a207e2b */ /* 0x000fd00008000026 */
[----:B------:R-:W-:Y:S01]  /*2230*/  DADD R36, -R32, UR4 ;  /* 0x0000000420247e29 */ /* 0x000fe20008000100 */
[----:B------:R-:W-:Y:S01]  /*2240*/  UMOV UR4, 0xb9e7b0 ;  /* 0x00b9e7b000047882 */ /* 0x000fe20000000000 */
[----:B------:R-:W-:-:S06]  /*2250*/  UMOV UR5, 0x3c46a4cb ;  /* 0x3c46a4cb00057882 */ /* 0x000fcc0000000000 */
[----:B------:R-:W-:Y:S02]  /*2260*/  DFMA R36, R42, R38, R36 ;  /* 0x000000262a24722b */ /* 0x000fe40000000024 */
[----:B------:R-:W-:-:S06]  /*2270*/  DMUL R38, R30, R30 ;  /* 0x0000001e1e267228 */ /* 0x000fcc0000000000 */
[----:B------:R-:W-:Y:S01]  /*2280*/  DADD R36, R36, -UR4 ;  /* 0x8000000424247e29 */ /* 0x000fe20008000000 */
[----:B------:R-:W-:Y:S01]  /*2290*/  UMOV UR4, 0x80000000 ;  /* 0x8000000000047882 */ /* 0x000fe20000000000 */
[----:B------:R-:W-:Y:S01]  /*22a0*/  DFMA R42, R30, R30, -R38 ;  /* 0x0000001e1e2a722b */ /* 0x000fe20000000826 */
[----:B------:R-:W-:-:S07]  /*22b0*/  UMOV UR5, 0x43300000 ;  /* 0x4330000000057882 */ /* 0x000fce0000000000 */
[C---:B------:R-:W-:Y:S02]  /*22c0*/  DFMA R40, R30.reuse, R40, R42 ;  /* 0x000000281e28722b */ /* 0x040fe4000000002a */
[----:B------:R-:W-:-:S08]  /*22d0*/  DMUL R42, R30, R38 ;  /* 0x000000261e2a7228 */ /* 0x000fd00000000000 */
[----:B------:R-:W-:-:S08]  /*22e0*/  DFMA R44, R30, R38, -R42 ;  /* 0x000000261e2c722b */ /* 0x000fd0000000082a */
[----:B------:R-:W-:Y:S02]  /*22f0*/  DFMA R44, R34, R38, R44 ;  /* 0x00000026222c722b */ /* 0x000fe4000000002c */
[----:B------:R-:W-:-:S06]  /*2300*/  DADD R38, R32, R36 ;  /* 0x0000000020267229 */ /* 0x000fcc0000000024 */
[----:B------:R-:W-:Y:S02]  /*2310*/  DFMA R40, R30, R40, R44 ;  /* 0x000000281e28722b */ /* 0x000fe4000000002c */
[----:B------:R-:W-:-:S08]  /*2320*/  DADD R44, R32, -R38 ;  /* 0x00000000202c7229 */ /* 0x000fd00000000826 */
[----:B------:R-:W-:Y:S02]  /*2330*/  DADD R44, R36, R44 ;  /* 0x00000000242c7229 */ /* 0x000fe4000000002c */
[----:B------:R-:W-:-:S08]  /*2340*/  DMUL R36, R38, R42 ;  /* 0x0000002a26247228 */ /* 0x000fd00000000000 */
[----:B------:R-:W-:-:S08]  /*2350*/  DFMA R32, R38, R42, -R36 ;  /* 0x0000002a2620722b */ /* 0x000fd00000000824 */
[----:B------:R-:W-:-:S08]  /*2360*/  DFMA R32, R38, R40, R32 ;  /* 0x000000282620722b */ /* 0x000fd00000000020 */
[----:B------:R-:W-:-:S08]  /*2370*/  DFMA R44, R44, R42, R32 ;  /* 0x0000002a2c2c722b */ /* 0x000fd00000000020 */
[----:B------:R-:W-:-:S08]  /*2380*/  DADD R38, R36, R44 ;  /* 0x0000000024267229 */ /* 0x000fd0000000002c */
[--C-:B------:R-:W-:Y:S02]  /*2390*/  DADD R32, R30, R38.reuse ;  /* 0x000000001e207229 */ /* 0x100fe40000000026 */
[----:B------:R-:W-:-:S06]  /*23a0*/  DADD R36, R36, -R38 ;  /* 0x0000000024247229 */ /* 0x000fcc0000000826 */
[----:B------:R-:W-:Y:S02]  /*23b0*/  DADD R30, R30, -R32 ;  /* 0x000000001e1e7229 */ /* 0x000fe40000000820 */
[----:B------:R-:W-:-:S06]  /*23c0*/  DADD R36, R44, R36 ;  /* 0x000000002c247229 */ /* 0x000fcc0000000024 */
[----:B------:R-:W-:-:S08]  /*23d0*/  DADD R30, R38, R30 ;  /* 0x00000000261e7229 */ /* 0x000fd0000000001e */
[----:B------:R-:W-:Y:S01]  /*23e0*/  DADD R30, R36, R30 ;  /* 0x00000000241e7229 */ /* 0x000fe2000000001e */
[C---:B------:R-:W-:Y:S02]  /*23f0*/  VIADD R36, R51.reuse, 0xfffffc01 ;  /* 0xfffffc0133247836 */ /* 0x040fe40000000000 */
[----:B------:R-:W-:-:S05]  /*2400*/  @P1 VIADD R36, R51, 0xfffffc02 ;  /* 0xfffffc0233241836 */ /* 0x000fca0000000000 */
[----:B------:R-:W-:Y:S01]  /*2410*/  DADD R38, R34, R30 ;  /* 0x0000000022267229 */ /* 0x000fe2000000001e */
[----:B------:R-:W-:Y:S01]  /*2420*/  HFMA2 R35, -RZ, RZ, 3.59375, 0 ;  /* 0x43300000ff237431 */ /* 0x000fe200000001ff */
[----:B------:R-:W-:-:S06]  /*2430*/  LOP3.LUT R34, R36, 0x80000000, RZ, 0x3c, !PT ;  /* 0x8000000024227812 */ /* 0x000fcc00078e3cff */
[----:B------:R-:W-:Y:S02]  /*2440*/  DADD R36, R32, R38 ;  /* 0x0000000020247229 */ /* 0x000fe40000000026 */
[----:B------:R-:W-:Y:S01]  /*2450*/  DADD R34, R34, -UR4 ;  /* 0x8000000422227e29 */ /* 0x000fe20008000000 */
[----:B------:R-:W-:Y:S01]  /*2460*/  UMOV UR4, 0xfefa39ef ;  /* 0xfefa39ef00047882 */ /* 0x000fe20000000000 */
[----:B------:R-:W-:-:S04]  /*2470*/  UMOV UR5, 0x3fe62e42 ;  /* 0x3fe62e4200057882 */ /* 0x000fc80000000000 */
[--C-:B------:R-:W-:Y:S02]  /*2480*/  DADD R40, R32, -R36.reuse ;  /* 0x0000000020287229 */ /* 0x100fe40000000824 */
[----:B------:R-:W-:-:S06]  /*2490*/  DFMA R30, R34, UR4, R36 ;  /* 0x00000004221e7c2b */ /* 0x000fcc0008000024 */
[----:B------:R-:W-:Y:S02]  /*24a0*/  DADD R40, R38, R40 ;  /* 0x0000000026287229 */ /* 0x000fe40000000028 */
[----:B------:R-:W-:-:S08]  /*24b0*/  DFMA R32, R34, -UR4, R30 ;  /* 0x8000000422207c2b */ /* 0x000fd0000800001e */
[----:B------:R-:W-:Y:S01]  /*24c0*/  DADD R32, -R36, R32 ;  /* 0x0000000024207229 */ /* 0x000fe20000000120 */
[----:B------:R-:W-:Y:S02]  /*24d0*/  IMAD.MOV.U32 R37, RZ, RZ, R3 ;  /* 0x000000ffff257224 */ /* 0x000fe400078e0003 */
[----:B------:R-:W-:Y:S02]  /*24e0*/  IMAD.MOV.U32 R36, RZ, RZ, R2 ;  /* 0x000000ffff247224 */ /* 0x000fe400078e0002 */
[----:B------:R-:W-:-:S03]  /*24f0*/  IMAD.SHL.U32 R2, R37, 0x2, RZ ;  /* 0x0000000225027824 */ /* 0x000fc600078e00ff */
[----:B------:R-:W-:Y:S02]  /*2500*/  DADD R32, R40, -R32 ;  /* 0x0000000028207229 */ /* 0x000fe40000000820 */
[----:B------:R-:W-:-:S06]  /*2510*/  ISETP.GT.U32.AND P0, PT, R2, -0x2000001, PT ;  /* 0xfdffffff0200780c */ /* 0x000fcc0003f04070 */
[----:B------:R-:W-:Y:S01]  /*2520*/  DFMA R34, R34, UR6, R32 ;  /* 0x0000000622227c2b */ /* 0x000fe20008000020 */
[----:B------:R-:W-:-:S04]  /*2530*/  LOP3.LUT R33, R37, 0xff0fffff, RZ, 0xc0, !PT ;  /* 0xff0fffff25217812 */ /* 0x000fc800078ec0ff */
[----:B------:R-:W-:-:S03]  /*2540*/  SEL R37, R33, R37, P0 ;  /* 0x0000002521257207 */ /* 0x000fc60000000000 */
[----:B------:R-:W-:-:S08]  /*2550*/  DADD R2, R30, R34 ;  /* 0x000000001e027229 */ /* 0x000fd00000000022 */
[----:B------:R-:W-:Y:S02]  /*2560*/  DADD R30, R30, -R2 ;  /* 0x000000001e1e7229 */ /* 0x000fe40000000802 */
[----:B------:R-:W-:-:S06]  /*2570*/  DMUL R38, R2, R36 ;  /* 0x0000002402267228 */ /* 0x000fcc0000000000 */
[----:B------:R-:W-:Y:S02]  /*2580*/  DADD R30, R34, R30 ;  /* 0x00000000221e7229 */ /* 0x000fe4000000001e */
[----:B------:R-:W-:-:S08]  /*2590*/  DFMA R2, R2, R36, -R38 ;  /* 0x000000240202722b */ /* 0x000fd00000000826 */
[----:B------:R-:W-:Y:S01]  /*25a0*/  DFMA R36, R30, R36, R2 ;  /* 0x000000241e24722b */ /* 0x000fe20000000002 */
[----:B------:R-:W-:Y:S01]  /*25b0*/  IMAD.MOV.U32 R30, RZ, RZ, 0x652b82fe ;  /* 0x652b82feff1e7424 */ /* 0x000fe200078e00ff */
[----:B------:R-:W-:-:S06]  /*25c0*/  MOV R31, 0x3ff71547 ;  /* 0x3ff71547001f7802 */ /* 0x000fcc0000000f00 */
[----:B------:R-:W-:-:S08]  /*25d0*/  DADD R2, R38, R36 ;  /* 0x0000000026027229 */ /* 0x000fd00000000024 */
[----:B------:R-:W-:Y:S02]  /*25e0*/  DFMA R30, R2, R30, 6.75539944105574400000e+15 ;  /* 0x43380000021e742b */ /* 0x000fe4000000001e */
[----:B------:R-:W-:Y:S01]  /*25f0*/  FSETP.GEU.AND P0, PT, |R3|, 4.1917929649353027344, PT ;  /* 0x4086232b0300780b */ /* 0x000fe20003f0e200 */
[----:B------:R-:W-:-:S05]  /*2600*/  DADD R38, R38, -R2 ;  /* 0x0000000026267229 */ /* 0x000fca0000000802 */
[----:B------:R-:W-:-:S03]  /*2610*/  DADD R32, R30, -6.75539944105574400000e+15 ;  /* 0xc33800001e207429 */ /* 0x000fc60000000000 */
[----:B------:R-:W-:-:S05]  /*2620*/  DADD R36, R36, R38 ;  /* 0x0000000024247229 */ /* 0x000fca0000000026 */
[----:B------:R-:W-:Y:S01]  /*2630*/  DFMA R34, R32, -UR4, R2 ;  /* 0x8000000420227c2b */ /* 0x000fe20008000002 */
[----:B------:R-:W-:Y:S01]  /*2640*/  UMOV UR4, 0x3b39803f ;  /* 0x3b39803f00047882 */ /* 0x000fe20000000000 */
[----:B------:R-:W-:-:S06]  /*2650*/  UMOV UR5, 0x3c7abc9e ;  /* 0x3c7abc9e00057882 */ /* 0x000fcc0000000000 */
[----:B------:R-:W-:Y:S01]  /*2660*/  DFMA R34, R32, -UR4, R34 ;  /* 0x8000000420227c2b */ /* 0x000fe20008000022 */
[----:B------:R-:W-:Y:S01]  /*2670*/  UMOV UR4, 0x69ce2bdf ;  /* 0x69ce2bdf00047882 */ /* 0x000fe20000000000 */
[----:B------:R-:W-:Y:S01]  /*2680*/  IMAD.MOV.U32 R32, RZ, RZ, -0x35dec16 ;  /* 0xfca213eaff207424 */ /* 0x000fe200078e00ff */
[----:B------:R-:W-:Y:S01]  /*2690*/  UMOV UR5, 0x3e5ade15 ;  /* 0x3e5ade1500057882 */ /* 0x000fe20000000000 */
[----:B------:R-:W-:-:S06]  /*26a0*/  IMAD.MOV.U32 R33, RZ, RZ, 0x3e928af3 ;  /* 0x3e928af3ff217424 */ /* 0x000fcc00078e00ff */
[----:B------:R-:W-:Y:S01]  /*26b0*/  DFMA R32, R34, UR4, R32 ;  /* 0x0000000422207c2b */ /* 0x000fe20008000020 */
[----:B------:R-:W-:Y:S01]  /*26c0*/  UMOV UR4, 0x62401315 ;  /* 0x6240131500047882 */ /* 0x000fe20000000000 */
[----:B------:R-:W-:-:S06]  /*26d0*/  UMOV UR5, 0x3ec71dee ;  /* 0x3ec71dee00057882 */ /* 0x000fcc0000000000 */
[----:B------:R-:W-:Y:S01]  /*26e0*/  DFMA R32, R34, R32, UR4 ;  /* 0x0000000422207e2b */ /* 0x000fe20008000020 */
        /* <DEDUP_REMOVED lines=20> */
[----:B------:R-:W-:-:S08]  /*2830*/  DFMA R32, R34, R32, UR4 ;  /* 0x0000000422207e2b */ /* 0x000fd00008000020 */
[----:B------:R-:W-:-:S08]  /*2840*/  DFMA R32, R34, R32, 1 ;  /* 0x3ff000002220742b */ /* 0x000fd00000000020 */
[----:B------:R-:W-:-:S10]  /*2850*/  DFMA R32, R34, R32, 1 ;  /* 0x3ff000002220742b */ /* 0x000fd40000000020 */
[----:B------:R-:W-:Y:S02]  /*2860*/  IMAD R35, R30, 0x100000, R33 ;  /* 0x001000001e237824 */ /* 0x000fe400078e0221 */
[----:B------:R-:W-:Y:S01]  /*2870*/  IMAD.MOV.U32 R34, RZ, RZ, R32 ;  /* 0x000000ffff227224 */ /* 0x000fe200078e0020 */
[----:B------:R-:W-:Y:S06]  /*2880*/  @!P0 BRA `(.L_x_62) ;  /* 0x0000000000308947 */ /* 0x000fec0003800000 */
[----:B------:R-:W-:Y:S01]  /*2890*/  FSETP.GEU.AND P1, PT, |R3|, 4.2275390625, PT ;  /* 0x408748000300780b */ /* 0x000fe20003f2e200 */
[C---:B------:R-:W-:Y:S02]  /*28a0*/  DADD R34, R2.reuse, +INF ;  /* 0x7ff0000002227429 */ /* 0x040fe40000000000 */
[----:B------:R-:W-:-:S08]  /*28b0*/  DSETP.GEU.AND P0, PT, R2, RZ, PT ;  /* 0x000000ff0200722a */ /* 0x000fd00003f0e000 */
[----:B------:R-:W-:Y:S02]  /*28c0*/  FSEL R34, R34, RZ, P0 ;  /* 0x000000ff22227208 */ /* 0x000fe40000000000 */
[----:B------:R-:W-:Y:S02]  /*28d0*/  @!P1 LEA.HI R31, R30, R30, RZ, 0x1 ;  /* 0x0000001e1e1f9211 */ /* 0x000fe400078f08ff */
[----:B------:R-:W-:Y:S02]  /*28e0*/  FSEL R35, R35, RZ, P0 ;  /* 0x000000ff23237208 */ /* 0x000fe40000000000 */
[----:B------:R-:W-:-:S04]  /*28f0*/  @!P1 SHF.R.S32.HI R31, RZ, 0x1, R31 ;  /* 0x00000001ff1f9819 */ /* 0x000fc8000001141f */
[----:B------:R-:W-:Y:S01]  /*2900*/  @!P1 IADD3 R2, PT, PT, R30, -R31, RZ ;  /* 0x8000001f1e029210 */ /* 0x000fe20007ffe0ff */
[----:B------:R-:W-:-:S03]  /*2910*/  @!P1 IMAD R33, R31, 0x100000, R33 ;  /* 0x001000001f219824 */ /* 0x000fc600078e0221 */
[----:B------:R-:W-:Y:S01]  /*2920*/  @!P1 LEA R3, R2, 0x3ff00000, 0x14 ;  /* 0x3ff0000002039811 */ /* 0x000fe200078ea0ff */
[----:B------:R-:W-:-:S06]  /*2930*/  @!P1 IMAD.MOV.U32 R2, RZ, RZ, RZ ;  /* 0x000000ffff029224 */ /* 0x000fcc00078e00ff */
[----:B------:R-:W-:-:S11]  /*2940*/  @!P1 DMUL R34, R32, R2 ;  /* 0x0000000220229228 */ /* 0x000fd60000000000 */
.L_x_62:
[----:B------:R-:W-:Y:S01]  /*2950*/  DFMA R36, R36, R34, R34 ;  /* 0x000000222424722b */ /* 0x000fe20000000022 */
[----:B------:R-:W-:Y:S01]  /*2960*/  IMAD.MOV.U32 R53, RZ, RZ, 0x0 ;  /* 0x00000000ff357424 */ /* 0x000fe200078e00ff */
[----:B------:R-:W-:-:S08]  /*2970*/  DSETP.NEU.AND P0, PT, |R34|, +INF , PT ;  /* 0x7ff000002200742a */ /* 0x000fd00003f0d200 */
[----:B------:R-:W-:Y:S02]  /*2980*/  FSEL R2, R34, R36, !P0 ;  /* 0x0000002422027208 */ /* 0x000fe40004000000 */
[----:B------:R-:W-:Y:S01]  /*2990*/  FSEL R30, R35, R37, !P0 ;  /* 0x00000025231e7208 */ /* 0x000fe20004000000 */
[----:B------:R-:W-:Y:S06]  /*29a0*/  RET.REL.NODEC R52 `(_Z14calculateForcePiPdS0_S0_iiS0_S0_S0_S0_) ;  /* 0xffffffd434947950 */ /* 0x000fec0003c3ffff */
.L_x_63:
        /* <DEDUP_REMOVED lines=13> */
.L_x_87:


//--------------------- .text._Z17calculateMovementPdS_S_S_S_S_S_i --------------------------
	.section	.text._Z17calculateMovementPdS_S_S_S_S_S_i,"ax",@progbits
	.align	128
        .global         _Z17calculateMovementPdS_S_S_S_S_S_i
        .type           _Z17calculateMovementPdS_S_S_S_S_S_i,@function
        .size           _Z17calculateMovementPdS_S_S_S_S_S_i,(.L_x_88 - _Z17calculateMovementPdS_S_S_S_S_S_i)
        .other          _Z17calculateMovementPdS_S_S_S_S_S_i,@"STO_CUDA_ENTRY STV_DEFAULT"
_Z17calculateMovementPdS_S_S_S_S_S_i:
.text._Z17calculateMovementPdS_S_S_S_S_S_i:
[----:B------:R-:W-:Y:S01]  /*0000*/  LDC R1, c[0x0][0x37c] ;  /* 0x0000df00ff017b82 */ /* 0x000fe20000000800 */
[----:B------:R-:W0:Y:S01]  /*0010*/  S2R R0, SR_TID.X ;  /* 0x0000000000007919 */ /* 0x000e220000002100 */
[----:B------:R-:W0:Y:S01]  /*0020*/  LDCU UR4, c[0x0][0x360] ;  /* 0x00006c00ff0477ac */ /* 0x000e220008000800 */
[----:B------:R-:W0:Y:S01]  /*0030*/  S2R R3, SR_CTAID.X ;  /* 0x0000000000037919 */ /* 0x000e220000002500 */
[----:B------:R-:W1:Y:S01]  /*0040*/  LDCU UR5, c[0x0][0x3b8] ;  /* 0x00007700ff0577ac */ /* 0x000e620008000800 */
[----:B0-----:R-:W-:-:S05]  /*0050*/  IMAD R0, R3, UR4, R0 ;  /* 0x0000000403007c24 */ /* 0x001fca000f8e0200 */
[----:B-1----:R-:W-:-:S13]  /*0060*/  ISETP.GE.AND P0, PT, R0, UR5, PT ;  /* 0x0000000500007c0c */ /* 0x002fda000bf06270 */
[----:B------:R-:W-:Y:S05]  /*0070*/  @P0 EXIT ;  /* 0x000000000000094d */ /* 0x000fea0003800000 */
[----:B------:R-:W0:Y:S01]  /*0080*/  LDC.64 R2, c[0x0][0x3a8] ;  /* 0x0000ea00ff027b82 */ /* 0x000e220000000a00 */
[----:B------:R-:W1:Y:S07]  /*0090*/  LDCU.64 UR4, c[0x0][0x358] ;  /* 0x00006b00ff0477ac */ /* 0x000e6e0008000a00 */
[----:B------:R-:W2:Y:S08]  /*00a0*/  LDC.64 R8, c[0x0][0x380] ;  /* 0x0000e000ff087b82 */ /* 0x000eb00000000a00 */
[----:B------:R-:W3:Y:S01]  /*00b0*/  LDC.64 R12, c[0x0][0x3b0] ;  /* 0x0000ec00ff0c7b82 */ /* 0x000ee20000000a00 */
[----:B0-----:R-:W-:-:S07]  /*00c0*/  IMAD.WIDE R2, R0, 0x8, R2 ;  /* 0x0000000800027825 */ /* 0x001fce00078e0202 */
[----:B------:R-:W0:Y:S01]  /*00d0*/  LDC.64 R14, c[0x0][0x388] ;  /* 0x0000e200ff0e7b82 */ /* 0x000e220000000a00 */
[----:B-1----:R-:W4:Y:S01]  /*00e0*/  LDG.E.64 R4, desc[UR4][R2.64] ;  /* 0x0000000402047981 */ /* 0x002f22000c1e1b00 */
[----:B--2---:R-:W-:-:S06]  /*00f0*/  IMAD.WIDE R8, R0, 0x8, R8 ;  /* 0x0000000800087825 */ /* 0x004fcc00078e0208 */
[----:B------:R-:W1:Y:S01]  /*0100*/  LDC.64 R16, c[0x0][0x390] ;  /* 0x0000e400ff107b82 */ /* 0x000e620000000a00 */
[----:B------:R-:W4:Y:S02]  /*0110*/  LDG.E.64 R6, desc[UR4][R8.64] ;  /* 0x0000000408067981 */ /* 0x000f24000c1e1b00 */
[----:B----4-:R-:W-:Y:S01]  /*0120*/  DADD R10, R4, R6 ;  /* 0x00000000040a7229 */ /* 0x010fe20000000006 */
[----:B---3--:R-:W-:-:S04]  /*0130*/  IMAD.WIDE R4, R0, 0x8, R12 ;  /* 0x0000000800047825 */ /* 0x008fc800078e020c */
[C---:B0-----:R-:W-:Y:S02]  /*0140*/  IMAD.WIDE R12, R0.reuse, 0x8, R14 ;  /* 0x00000008000c7825 */ /* 0x041fe400078e020e */
[----:B------:R0:W-:Y:S04]  /*0150*/  STG.E.64 desc[UR4][R8.64], R10 ;  /* 0x0000000a08007986 */ /* 0x0001e8000c101b04 */
[----:B------:R-:W2:Y:S04]  /*0160*/  LDG.E.64 R6, desc[UR4][R4.64] ;  /* 0x0000000404067981 */ /* 0x000ea8000c1e1b00 */
[----:B------:R-:W2:Y:S02]  /*0170*/  LDG.E.64 R14, desc[UR4][R12.64] ;  /* 0x000000040c0e7981 */ /* 0x000ea4000c1e1b00 */
[----:B--2---:R-:W-:Y:S01]  /*0180*/  DADD R14, R6, R14 ;  /* 0x00000000060e7229 */ /* 0x004fe2000000000e */
[----:B-1----:R-:W-:-:S06]  /*0190*/  IMAD.WIDE R6, R0, 0x8, R16 ;  /* 0x0000000800067825 */ /* 0x002fcc00078e0210 */
[----:B------:R1:W-:Y:S04]  /*01a0*/  STG.E.64 desc[UR4][R12.64], R14 ;  /* 0x0000000e0c007986 */ /* 0x0003e8000c101b04 */
[----:B------:R-:W2:Y:S01]  /*01b0*/  LDG.E.64 R16, desc[UR4][R6.64] ;  /* 0x0000000406107981 */ /* 0x000ea2000c1e1b00 */
[----:B------:R-:W-:Y:S01]  /*01c0*/  BSSY.RECONVERGENT B0, `(.L_x_64) ;  /* 0x000000e000007945 */ /* 0x000fe20003800200 */
[----:B--2---:R-:W2:Y:S01]  /*01d0*/  MUFU.RCP64H R19, R17 ;  /* 0x0000001100137308 */ /* 0x004ea20000001800 */
[----:B------:R-:W-:-:S06]  /*01e0*/  VIADD R18, R17, 0x300402 ;  /* 0x0030040211127836 */ /* 0x000fcc0000000000 */
[----:B--2---:R-:W-:-:S08]  /*01f0*/  DFMA R20, -R16, R18, 1 ;  /* 0x3ff000001014742b */ /* 0x004fd00000000112 */
[----:B------:R-:W-:Y:S01]  /*0200*/  DFMA R20, R20, R20, R20 ;  /* 0x000000141414722b */ /* 0x000fe20000000014 */
[----:B------:R-:W-:-:S07]  /*0210*/  FSETP.GEU.AND P0, PT, |R18|, 5.8789094863358348022e-39, PT ;  /* 0x004004021200780b */ /* 0x000fce0003f0e200 */
[----:B------:R-:W-:-:S08]  /*0220*/  DFMA R20, R18, R20, R18 ;  /* 0x000000141214722b */ /* 0x000fd00000000012 */
[----:B0-----:R-:W-:-:S08]  /*0230*/  DFMA R8, -R16, R20, 1 ;  /* 0x3ff000001008742b */ /* 0x001fd00000000114 */
[----:B------:R-:W-:Y:S01]  /*0240*/  DFMA R8, R20, R8, R20 ;  /* 0x000000081408722b */ /* 0x000fe20000000014 */
[----:B-1----:R-:W-:Y:S10]  /*0250*/  @P0 BRA `(.L_x_65) ;  /* 0x0000000000100947 */ /* 0x002ff40003800000 */
[----:B------:R-:W-:Y:S02]  /*0260*/  LOP3.LUT R8, R17, 0x7fffffff, RZ, 0xc0, !PT ;  /* 0x7fffffff11087812 */ /* 0x000fe400078ec0ff */
[----:B------:R-:W-:-:S03]  /*0270*/  MOV R10, 0x2a0 ;  /* 0x000002a0000a7802 */ /* 0x000fc60000000f00 */
[----:B------:R-:W-:-:S07]  /*0280*/  VIADD R14, R8, 0xfff00000 ;  /* 0xfff00000080e7836 */ /* 0x000fce0000000000 */
[----:B------:R-:W-:Y:S05]  /*0290*/  CALL.REL.NOINC `($__internal_3_$__cuda_sm20_dblrcp_rn_slowpath_v3) ;  /* 0x0000000000887944 */ /* 0x000fea0003c00000 */
.L_x_65:
[----:B------:R-:W-:Y:S05]  /*02a0*/  BSYNC.RECONVERGENT B0 ;  /* 0x0000000000007941 */ /* 0x000fea0003800200 */
.L_x_64:
[----:B------:R-:W0:Y:S01]  /*02b0*/  LDC.64 R10, c[0x0][0x398] ;  /* 0x0000e600ff0a7b82 */ /* 0x000e220000000a00 */
[----:B------:R-:W2:Y:S01]  /*02c0*/  LDG.E.64 R12, desc[UR4][R2.64] ;  /* 0x00000004020c7981 */ /* 0x000ea2000c1e1b00 */
[----:B0-----:R-:W-:-:S06]  /*02d0*/  IMAD.WIDE R10, R0, 0x8, R10 ;  /* 0x00000008000a7825 */ /* 0x001fcc00078e020a */
[----:B------:R-:W2:Y:S02]  /*02e0*/  LDG.E.64 R10, desc[UR4][R10.64] ;  /* 0x000000040a0a7981 */ /* 0x000ea4000c1e1b00 */
[----:B--2---:R-:W-:-:S07]  /*02f0*/  DFMA R8, R10, R8, R12 ;  /* 0x000000080a08722b */ /* 0x004fce000000000c */
[----:B------:R0:W-:Y:S04]  /*0300*/  STG.E.64 desc[UR4][R2.64], R8 ;  /* 0x0000000802007986 */ /* 0x0001e8000c101b04 */
[----:B------:R-:W2:Y:S01]  /*0310*/  LDG.E.64 R6, desc[UR4][R6.64] ;  /* 0x0000000406067981 */ /* 0x000ea2000c1e1b00 */
[----:B------:R-:W-:Y:S01]  /*0320*/  BSSY.RECONVERGENT B0, `(.L_x_66) ;  /* 0x0000012000007945 */ /* 0x000fe20003800200 */
[----:B--2---:R-:W1:Y:S01]  /*0330*/  MUFU.RCP64H R13, R7 ;  /* 0x00000007000d7308 */ /* 0x004e620000001800 */
[----:B------:R-:W-:-:S06]  /*0340*/  IADD3 R12, PT, PT, R7, 0x300402, RZ ;  /* 0x00300402070c7810 */ /* 0x000fcc0007ffe0ff */
[----:B-1----:R-:W-:-:S08]  /*0350*/  DFMA R14, -R6, R12, 1 ;  /* 0x3ff00000060e742b */ /* 0x002fd0000000010c */
[----:B------:R-:W-:Y:S01]  /*0360*/  DFMA R14, R14, R14, R14 ;  /* 0x0000000e0e0e722b */ /* 0x000fe2000000000e */
[----:B------:R-:W-:-:S07]  /*0370*/  FSETP.GEU.AND P0, PT, |R12|, 5.8789094863358348022e-39, PT ;  /* 0x004004020c00780b */ /* 0x000fce0003f0e200 */
[----:B------:R-:W-:-:S08]  /*0380*/  DFMA R14, R12, R14, R12 ;  /* 0x0000000e0c0e722b */ /* 0x000fd0000000000c */
[----:B------:R-:W-:-:S08]  /*0390*/  DFMA R16, -R6, R14, 1 ;  /* 0x3ff000000610742b */ /* 0x000fd0000000010e */
[----:B------:R-:W-:Y:S01]  /*03a0*/  DFMA R14, R14, R16, R14 ;  /* 0x000000100e0e722b */ /* 0x000fe2000000000e */
[----:B0-----:R-:W-:Y:S10]  /*03b0*/  @P0 BRA `(.L_x_67) ;  /* 0x0000000000200947 */ /* 0x001ff40003800000 */
[----:B------:R-:W-:Y:S01]  /*03c0*/  LOP3.LUT R2, R7, 0x7fffffff, RZ, 0xc0, !PT ;  /* 0x7fffffff07027812 */ /* 0x000fe200078ec0ff */
[----:B------:R-:W-:Y:S01]  /*03d0*/  IMAD.MOV.U32 R16, RZ, RZ, R6 ;  /* 0x000000ffff107224 */ /* 0x000fe200078e0006 */
[----:B------:R-:W-:Y:S02]  /*03e0*/  MOV R17, R7 ;  /* 0x0000000700117202 */ /* 0x000fe40000000f00 */
[----:B------:R-:W-:Y:S01]  /*03f0*/  MOV R10, 0x420 ;  /* 0x00000420000a7802 */ /* 0x000fe20000000f00 */
[----:B------:R-:W-:-:S07]  /*0400*/  VIADD R14, R2, 0xfff00000 ;  /* 0xfff00000020e7836 */ /* 0x000fce0000000000 */
[----:B------:R-:W-:Y:S05]  /*0410*/  CALL.REL.NOINC `($__internal_3_$__cuda_sm20_dblrcp_rn_slowpath_v3) ;  /* 0x0000000000287944 */ /* 0x000fea0003c00000 */
[----:B------:R-:W-:Y:S01]  /*0420*/  MOV R14, R8 ;  /* 0x00000008000e7202 */ /* 0x000fe20000000f00 */
[----:B------:R-:W-:-:S07]  /*0430*/  IMAD.MOV.U32 R15, RZ, RZ, R9 ;  /* 0x000000ffff0f7224 */ /* 0x000fce00078e0009 */
.L_x_67:
[----:B------:R-:W-:Y:S05]  /*0440*/  BSYNC.RECONVERGENT B0 ;  /* 0x0000000000007941 */ /* 0x000fea0003800200 */
.L_x_66:
[----:B------:R-:W0:Y:S01]  /*0450*/  LDC.64 R2, c[0x0][0x3a0] ;  /* 0x0000e800ff027b82 */ /* 0x000e220000000a00 */
[----:B------:R-:W2:Y:S01]  /*0460*/  LDG.E.64 R6, desc[UR4][R4.64] ;  /* 0x0000000404067981 */ /* 0x000ea2000c1e1b00 */
[----:B0-----:R-:W-:-:S06]  /*0470*/  IMAD.WIDE R2, R0, 0x8, R2 ;  /* 0x0000000800027825 */ /* 0x001fcc00078e0202 */
[----:B------:R-:W2:Y:S02]  /*0480*/  LDG.E.64 R2, desc[UR4][R2.64] ;  /* 0x0000000402027981 */ /* 0x000ea4000c1e1b00 */
[----:B--2---:R-:W-:-:S07]  /*0490*/  DFMA R6, R2, R14, R6 ;  /* 0x0000000e0206722b */ /* 0x004fce0000000006 */
[----:B------:R-:W-:Y:S01]  /*04a0*/  STG.E.64 desc[UR4][R4.64], R6 ;  /* 0x0000000604007986 */ /* 0x000fe2000c101b04 */
[----:B------:R-:W-:Y:S05]  /*04b0*/  EXIT ;  /* 0x000000000000794d */ /* 0x000fea0003800000 */
        .weak           $__internal_3_$__cuda_sm20_dblrcp_rn_slowpath_v3
        .type           $__internal_3_$__cuda_sm20_dblrcp_rn_slowpath_v3,@function
        .size           $__internal_3_$__cuda_sm20_dblrcp_rn_slowpath_v3,(.L_x_88 - $__internal_3_$__cuda_sm20_dblrcp_rn_slowpath_v3)
$__internal_3_$__cuda_sm20_dblrcp_rn_slowpath_v3:
[----:B------:R-:W-:Y:S01]  /*04c0*/  MOV R8, R16 ;  /* 0x0000001000087202 */ /* 0x000fe20000000f00 */
[----:B------:R-:W-:Y:S01]  /*04d0*/  IMAD.MOV.U32 R9, RZ, RZ, R17 ;  /* 0x000000ffff097224 */ /* 0x000fe200078e0011 */
[----:B------:R-:W-:Y:S05]  /*04e0*/  BSSY.RECONVERGENT B1, `(.L_x_68) ;  /* 0x0000024000017945 */ /* 0x000fea0003800200 */
[----:B------:R-:W-:-:S14]  /*04f0*/  DSETP.GTU.AND P0, PT, |R8|, +INF , PT ;  /* 0x7ff000000800742a */ /* 0x000fdc0003f0c200 */
[----:B------:R-:W-:Y:S05]  /*0500*/  @P0 BRA `(.L_x_69) ;  /* 0x00000000007c0947 */ /* 0x000fea0003800000 */
[----:B------:R-:W-:-:S04]  /*0510*/  LOP3.LUT R15, R17, 0x7fffffff, RZ, 0xc0, !PT ;  /* 0x7fffffff110f7812 */ /* 0x000fc800078ec0ff */
[----:B------:R-:W-:-:S04]  /*0520*/  IADD3 R11, PT, PT, R15, -0x1, RZ ;  /* 0xffffffff0f0b7810 */ /* 0x000fc80007ffe0ff */
[----:B------:R-:W-:-:S13]  /*0530*/  ISETP.GE.U32.AND P0, PT, R11, 0x7fefffff, PT ;  /* 0x7fefffff0b00780c */ /* 0x000fda0003f06070 */
[----:B------:R-:W-:Y:S01]  /*0540*/  @P0 LOP3.LUT R13, R9, 0x7ff00000, RZ, 0x3c, !PT ;  /* 0x7ff00000090d0812 */ /* 0x000fe200078e3cff */
[----:B------:R-:W-:Y:S01]  /*0550*/  @P0 IMAD.MOV.U32 R12, RZ, RZ, RZ ;  /* 0x000000ffff0c0224 */ /* 0x000fe200078e00ff */
[----:B------:R-:W-:Y:S06]  /*0560*/  @P0 BRA `(.L_x_70) ;  /* 0x00000000006c0947 */ /* 0x000fec0003800000 */
[----:B------:R-:W-:-:S13]  /*0570*/  ISETP.GE.U32.AND P0, PT, R15, 0x1000001, PT ;  /* 0x010000010f00780c */ /* 0x000fda0003f06070 */
[----:B------:R-:W-:Y:S05]  /*0580*/  @!P0 BRA `(.L_x_71) ;  /* 0x0000000000348947 */ /* 0x000fea0003800000 */
[----:B------:R-:W-:Y:S01]  /*0590*/  IADD3 R13, PT, PT, R9, -0x3fe00000, RZ ;  /* 0xc0200000090d7810 */ /* 0x000fe20007ffe0ff */
[----:B------:R-:W-:-:S03]  /*05a0*/  IMAD.MOV.U32 R12, RZ, RZ, R8 ;  /* 0x000000ffff0c7224 */ /* 0x000fc600078e0008 */
[----:B------:R-:W0:Y:S03]  /*05b0*/  MUFU.RCP64H R15, R13 ;  /* 0x0000000d000f7308 */ /* 0x000e260000001800 */
[----:B0-----:R-:W-:-:S08]  /*05c0*/  DFMA R16, -R12, R14, 1 ;  /* 0x3ff000000c10742b */ /* 0x001fd0000000010e */
[----:B------:R-:W-:-:S08]  /*05d0*/  DFMA R16, R16, R16, R16 ;  /* 0x000000101010722b */ /* 0x000fd00000000010 */
[----:B------:R-:W-:-:S08]  /*05e0*/  DFMA R16, R14, R16, R14 ;  /* 0x000000100e10722b */ /* 0x000fd0000000000e */
[----:B------:R-:W-:-:S08]  /*05f0*/  DFMA R14, -R12, R16, 1 ;  /* 0x3ff000000c0e742b */ /* 0x000fd00000000110 */
[----:B------:R-:W-:-:S08]  /*0600*/  DFMA R14, R16, R14, R16 ;  /* 0x0000000e100e722b */ /* 0x000fd00000000010 */
[----:B------:R-:W-:-:S08]  /*0610*/  DMUL R14, R14, 2.2250738585072013831e-308 ;  /* 0x001000000e0e7828 */ /* 0x000fd00000000000 */
[----:B------:R-:W-:-:S08]  /*0620*/  DFMA R8, -R8, R14, 1 ;  /* 0x3ff000000808742b */ /* 0x000fd0000000010e */
[----:B------:R-:W-:-:S08]  /*0630*/  DFMA R8, R8, R8, R8 ;  /* 0x000000080808722b */ /* 0x000fd00000000008 */
[----:B------:R-:W-:Y:S01]  /*0640*/  DFMA R12, R14, R8, R14 ;  /* 0x000000080e0c722b */ /* 0x000fe2000000000e */
[----:B------:R-:W-:Y:S10]  /*0650*/  BRA `(.L_x_70) ;  /* 0x0000000000307947 */ /* 0x000ff40003800000 */
.L_x_71:
[----:B------:R-:W-:Y:S01]  /*0660*/  DMUL R8, R8, 8.11296384146066816958e+31 ;  /* 0x4690000008087828 */ /* 0x000fe20000000000 */
[----:B------:R-:W-:-:S05]  /*0670*/  MOV R12, R14 ;  /* 0x0000000e000c7202 */ /* 0x000fca0000000f00 */
[----:B------:R-:W0:Y:S02]  /*0680*/  MUFU.RCP64H R13, R9 ;  /* 0x00000009000d7308 */ /* 0x000e240000001800 */
[----:B0-----:R-:W-:-:S08]  /*0690*/  DFMA R14, -R8, R12, 1 ;  /* 0x3ff00000080e742b */ /* 0x001fd0000000010c */
[----:B------:R-:W-:-:S08]  /*06a0*/  DFMA R14, R14, R14, R14 ;  /* 0x0000000e0e0e722b */ /* 0x000fd0000000000e */
[----:B------:R-:W-:-:S08]  /*06b0*/  DFMA R14, R12, R14, R12 ;  /* 0x0000000e0c0e722b */ /* 0x000fd0000000000c */
[----:B------:R-:W-:-:S08]  /*06c0*/  DFMA R12, -R8, R14, 1 ;  /* 0x3ff00000080c742b */ /* 0x000fd0000000010e */
[----:B------:R-:W-:-:S08]  /*06d0*/  DFMA R12, R14, R12, R14 ;  /* 0x0000000c0e0c722b */ /* 0x000fd0000000000e */
[----:B------:R-:W-:Y:S01]  /*06e0*/  DMUL R12, R12, 8.11296384146066816958e+31 ;  /* 0x469000000c0c7828 */ /* 0x000fe20000000000 */
[----:B------:R-:W-:Y:S10]  /*06f0*/  BRA `(.L_x_70) ;  /* 0x0000000000087947 */ /* 0x000ff40003800000 */
.L_x_69:
[----:B------:R-:W-:Y:S01]  /*0700*/  LOP3.LUT R13, R9, 0x80000, RZ, 0xfc, !PT ;  /* 0x00080000090d7812 */ /* 0x000fe200078efcff */
[----:B------:R-:W-:-:S07]  /*0710*/  IMAD.MOV.U32 R12, RZ, RZ, R8 ;  /* 0x000000ffff0c7224 */ /* 0x000fce00078e0008 */
.L_x_70:
[----:B------:R-:W-:Y:S05]  /*0720*/  BSYNC.RECONVERGENT B1 ;  /* 0x0000000000017941 */ /* 0x000fea0003800200 */
.L_x_68:
[----:B------:R-:W-:Y:S01]  /*0730*/  HFMA2 R11, -RZ, RZ, 0, 0 ;  /* 0x00000000ff0b7431 */ /* 0x000fe200000001ff */
[----:B------:R-:W-:Y:S01]  /*0740*/  MOV R8, R12 ;  /* 0x0000000c00087202 */ /* 0x000fe20000000f00 */
[----:B------:R-:W-:Y:S02]  /*0750*/  IMAD.MOV.U32 R9, RZ, RZ, R13 ;  /* 0x000000ffff097224 */ /* 0x000fe400078e000d */
[----:B------:R-:W-:Y:S05]  /*0760*/  RET.REL.NODEC R10 `(_Z17calculateMovementPdS_S_S_S_S_S_i) ;  /* 0xfffffff80a247950 */ /* 0x000fea0003c3ffff */
.L_x_72:
        /* <DEDUP_REMOVED lines=9> */
.L_x_88:


//--------------------- .text._Z19boundingBoxExpanderPdS_S_S_ --------------------------
	.section	.text._Z19boundingBoxExpanderPdS_S_S_,"ax",@progbits
	.align	128
        .global         _Z19boundingBoxExpanderPdS_S_S_
        .type           _Z19boundingBoxExpanderPdS_S_S_,@function
        .size           _Z19boundingBoxExpanderPdS_S_S_,(.L_x_96 - _Z19boundingBoxExpanderPdS_S_S_)
        .other          _Z19boundingBoxExpanderPdS_S_S_,@"STO_CUDA_ENTRY STV_DEFAULT"
_Z19boundingBoxExpanderPdS_S_S_:
.text._Z19boundingBoxExpanderPdS_S_S_:
[----:B------:R-:W-:Y:S08]  /*0000*/  LDC R1, c[0x0][0x37c] ;  /* 0x0000df00ff017b82 */ /* 0x000ff00000000800 */
[----:B------:R-:W0:Y:S01]  /*0010*/  LDC.64 R2, c[0x0][0x398] ;  /* 0x0000e600ff027b82 */ /* 0x000e220000000a00 */
[----:B------:R-:W0:Y:S02]  /*0020*/  LDCU.64 UR4, c[0x0][0x358] ;  /* 0x00006b00ff0477ac */ /* 0x000e240008000a00 */
[----:B0-----:R-:W2:Y:S05]  /*0030*/  LDG.E.64 R4, desc[UR4][R2.64] ;  /* 0x0000000402047981 */ /* 0x001eaa000c1e1b00 */
[----:B------:R-:W0:Y:S01]  /*0040*/  LDC.64 R6, c[0x0][0x390] ;  /* 0x0000e400ff067b82 */ /* 0x000e220000000a00 */
[----:B--2---:R-:W-:-:S07]  /*0050*/  DADD R4, R4, 1 ;  /* 0x3ff0000004047429 */ /* 0x004fce0000000000 */
[----:B------:R-:W-:Y:S04]  /*0060*/  STG.E.64 desc[UR4][R2.64], R4 ;  /* 0x0000000402007986 */ /* 0x000fe8000c101b04 */
[----:B0-----:R-:W2:Y:S01]  /*0070*/  LDG.E.64 R8, desc[UR4][R6.64] ;  /* 0x0000000406087981 */ /* 0x001ea2000c1e1b00 */
[----:B------:R-:W0:Y:S01]  /*0080*/  LDC.64 R10, c[0x0][0x380] ;  /* 0x0000e000ff0a7b82 */ /* 0x000e220000000a00 */
[----:B--2---:R-:W-:-:S07]  /*0090*/  DADD R8, R8, -1 ;  /* 0xbff0000008087429 */ /* 0x004fce0000000000 */
[----:B------:R-:W-:Y:S04]  /*00a0*/  STG.E.64 desc[UR4][R6.64], R8 ;  /* 0x0000000806007986 */ /* 0x000fe8000c101b04 */
[----:B0-----:R-:W2:Y:S01]  /*00b0*/  LDG.E.64 R12, desc[UR4][R10.64] ;  /* 0x000000040a0c7981 */ /* 0x001ea2000c1e1b00 */
[----:B------:R-:W0:Y:S01]  /*00c0*/  LDC.64 R14, c[0x0][0x388] ;  /* 0x0000e200ff0e7b82 */ /* 0x000e220000000a00 */
[----:B--2---:R-:W-:-:S07]  /*00d0*/  DADD R12, R12, 1 ;  /* 0x3ff000000c0c7429 */ /* 0x004fce0000000000 */
[----:B------:R-:W-:Y:S04]  /*00e0*/  STG.E.64 desc[UR4][R10.64], R12 ;  /* 0x0000000c0a007986 */ /* 0x000fe8000c101b04 */
[----:B0-----:R-:W2:Y:S02]  /*00f0*/  LDG.E.64 R16, desc[UR4][R14.64] ;  /* 0x000000040e107981 */ /* 0x001ea4000c1e1b00 */
[----:B--2---:R-:W-:-:S07]  /*0100*/  DADD R16, R16, -1 ;  /* 0xbff0000010107429 */ /* 0x004fce0000000000 */
[----:B------:R-:W-:Y:S01]  /*0110*/  STG.E.64 desc[UR4][R14.64], R16 ;  /* 0x000000100e007986 */ /* 0x000fe2000c101b04 */
[----:B------:R-:W-:Y:S05]  /*0120*/  EXIT ;  /* 0x000000000000794d */ /* 0x000fea0003800000 */
.L_x_73:
        /* <DEDUP_REMOVED lines=13> */
.L_x_96:


//--------------------- .text._Z11boundingBoxPdS_iS_S_S_S_Pi --------------------------
	.section	.text._Z11boundingBoxPdS_iS_S_S_S_Pi,"ax",@progbits
	.align	128
        .global         _Z11boundingBoxPdS_iS_S_S_S_Pi
        .type           _Z11boundingBoxPdS_iS_S_S_S_Pi,@function
        .size           _Z11boundingBoxPdS_iS_S_S_S_Pi,(.L_x_97 - _Z11boundingBoxPdS_iS_S_S_S_Pi)
        .other          _Z11boundingBoxPdS_iS_S_S_S_Pi,@"STO_CUDA_ENTRY STV_DEFAULT"
_Z11boundingBoxPdS_iS_S_S_S_Pi:
.text._Z11boundingBoxPdS_iS_S_S_S_Pi:
[----:B------:R-:W-:Y:S01]  /*0000*/  LDC R1, c[0x0][0x37c] ;  /* 0x0000df00ff017b82 */ /* 0x000fe20000000800 */
[----:B------:R-:W0:Y:S01]  /*0010*/  S2R R6, SR_TID.X ;  /* 0x0000000000067919 */ /* 0x000e220000002100 */
[----:B------:R-:W1:Y:S01]  /*0020*/  LDCU UR4, c[0x0][0x360] ;  /* 0x00006c00ff0477ac */ /* 0x000e620008000800 */
[----:B------:R-:W0:Y:S01]  /*0030*/  S2R R13, SR_CTAID.X ;  /* 0x00000000000d7919 */ /* 0x000e220000002500 */
[----:B------:R-:W2:Y:S01]  /*0040*/  LDCU UR6, c[0x0][0x390] ;  /* 0x00007200ff0677ac */ /* 0x000ea20008000800 */
[----:B------:R-:W3:Y:S01]  /*0050*/  LDCU UR5, c[0x0][0x370] ;  /* 0x00006e00ff0577ac */ /* 0x000ee20008000800 */
[----:B-1----:R-:W-:Y:S02]  /*0060*/  IMAD.U32 R0, RZ, RZ, UR4 ;  /* 0x00000004ff007e24 */ /* 0x002fe4000f8e00ff */
[----:B0-----:R-:W-:Y:S01]  /*0070*/  IMAD R13, R13, UR4, R6 ;  /* 0x000000040d0d7c24 */ /* 0x001fe2000f8e0206 */
[----:B---3--:R-:W-:-:S04]  /*0080*/  UIMAD UR4, UR4, UR5, URZ ;  /* 0x00000005040472a4 */ /* 0x008fc8000f8e02ff */
[----:B--2---:R-:W-:-:S13]  /*0090*/  ISETP.GE.AND P0, PT, R13, UR6, PT ;  /* 0x000000060d007c0c */ /* 0x004fda000bf06270 */
[----:B------:R-:W-:Y:S05]  /*00a0*/  @P0 EXIT ;  /* 0x000000000000094d */ /* 0x000fea0003800000 */
[----:B------:R-:W0:Y:S01]  /*00b0*/  LDC.64 R4, c[0x0][0x380] ;  /* 0x0000e000ff047b82 */ /* 0x000e220000000a00 */
[----:B------:R-:W1:Y:S07]  /*00c0*/  LDCU.64 UR10, c[0x0][0x358] ;  /* 0x00006b00ff0a77ac */ /* 0x000e6e0008000a00 */
[----:B------:R-:W2:Y:S01]  /*00d0*/  LDC.64 R2, c[0x0][0x388] ;  /* 0x0000e200ff027b82 */ /* 0x000ea20000000a00 */
[----:B0-----:R-:W-:-:S06]  /*00e0*/  IMAD.WIDE R8, R13, 0x8, R4 ;  /* 0x000000080d087825 */ /* 0x001fcc00078e0204 */
[----:B-1----:R-:W3:Y:S01]  /*00f0*/  LDG.E.64 R8, desc[UR10][R8.64] ;  /* 0x0000000a08087981 */ /* 0x002ee2000c1e1b00 */
[----:B--2---:R-:W-:-:S06]  /*0100*/  IMAD.WIDE R10, R13, 0x8, R2 ;  /* 0x000000080d0a7825 */ /* 0x004fcc00078e0202 */
[----:B------:R-:W2:Y:S01]  /*0110*/  LDG.E.64 R10, desc[UR10][R10.64] ;  /* 0x0000000a0a0a7981 */ /* 0x000ea2000c1e1b00 */
[----:B------:R-:W-:-:S05]  /*0120*/  VIADD R13, R13, UR4 ;  /* 0x000000040d0d7c36 */ /* 0x000fca0008000000 */
[----:B------:R-:W-:Y:S01]  /*0130*/  ISETP.GE.AND P0, PT, R13, UR6, PT ;  /* 0x000000060d007c0c */ /* 0x000fe2000bf06270 */
[----:B------:R-:W-:Y:S01]  /*0140*/  BSSY.RECONVERGENT B0, `(.L_x_74) ;  /* 0x0000018000007945 */ /* 0x000fe20003800200 */
[----:B---3--:R-:W0:Y:S08]  /*0150*/  F2F.F32.F64 R7, R8 ;  /* 0x0000000800077310 */ /* 0x008e300000301000 */
[----:B--2---:R-:W1:Y:S01]  /*0160*/  F2F.F32.F64 R12, R10 ;  /* 0x0000000a000c7310 */ /* 0x004e620000301000 */
[----:B0-----:R-:W-:-:S02]  /*0170*/  IMAD.MOV.U32 R14, RZ, RZ, R7 ;  /* 0x000000ffff0e7224 */ /* 0x001fc400078e0007 */
[----:B-1----:R-:W-:Y:S01]  /*0180*/  IMAD.MOV.U32 R15, RZ, RZ, R12 ;  /* 0x000000ffff0f7224 */ /* 0x002fe200078e000c */
[----:B------:R-:W-:Y:S06]  /*0190*/  @P0 BRA `(.L_x_75) ;  /* 0x0000000000480947 */ /* 0x000fec0003800000 */
[----:B------:R-:W-:Y:S02]  /*01a0*/  IMAD.MOV.U32 R17, RZ, RZ, R13 ;  /* 0x000000ffff117224 */ /* 0x000fe400078e000d */
[----:B------:R-:W-:Y:S02]  /*01b0*/  IMAD.U32 R16, RZ, RZ, UR4 ;  /* 0x00000004ff107e24 */ /* 0x000fe4000f8e00ff */
[----:B------:R-:W-:Y:S02]  /*01c0*/  IMAD.MOV.U32 R15, RZ, RZ, R12 ;  /* 0x000000ffff0f7224 */ /* 0x000fe400078e000c */
[----:B------:R-:W-:-:S07]  /*01d0*/  IMAD.MOV.U32 R14, RZ, RZ, R7 ;  /* 0x000000ffff0e7224 */ /* 0x000fce00078e0007 */
.L_x_76:
[----:B------:R-:W-:-:S04]  /*01e0*/  IMAD.WIDE R10, R17, 0x8, R2 ;  /* 0x00000008110a7825 */ /* 0x000fc800078e0202 */
[----:B------:R-:W-:Y:S02]  /*01f0*/  IMAD.WIDE R8, R17, 0x8, R4 ;  /* 0x0000000811087825 */ /* 0x000fe400078e0204 */
[----:B------:R-:W2:Y:S04]  /*0200*/  LDG.E.64 R10, desc[UR10][R10.64] ;  /* 0x0000000a0a0a7981 */ /* 0x000ea8000c1e1b00 */
[----:B------:R-:W3:Y:S01]  /*0210*/  LDG.E.64 R8, desc[UR10][R8.64] ;  /* 0x0000000a08087981 */ /* 0x000ee2000c1e1b00 */
[----:B------:R-:W-:Y:S02]  /*0220*/  IMAD.IADD R17, R13, 0x1, R16 ;  /* 0x000000010d117824 */ /* 0x000fe400078e0210 */
[----:B------:R-:W-:-:S03]  /*0230*/  VIADD R16, R16, UR4 ;  /* 0x0000000410107c36 */ /* 0x000fc60008000000 */
[----:B------:R-:W-:Y:S01]  /*0240*/  ISETP.GE.AND P0, PT, R17, UR6, PT ;  /* 0x0000000611007c0c */ /* 0x000fe2000bf06270 */
[----:B--2---:R-:W0:Y:S08]  /*0250*/  F2F.F32.F64 R19, R10 ;  /* 0x0000000a00137310 */ /* 0x004e300000301000 */
[----:B---3--:R-:W1:Y:S01]  /*0260*/  F2F.F32.F64 R18, R8 ;  /* 0x0000000800127310 */ /* 0x008e620000301000 */
[----:B0-----:R-:W-:-:S02]  /*0270*/  FMNMX R12, R19, R12, PT ;  /* 0x0000000c130c7209 */ /* 0x001fc40003800000 */
[----:B------:R-:W-:Y:S02]  /*0280*/  FMNMX R15, R19, R15, !PT ;  /* 0x0000000f130f7209 */ /* 0x000fe40007800000 */
[C---:B-1----:R-:W-:Y:S02]  /*0290*/  FMNMX R7, R18.reuse, R7, PT ;  /* 0x0000000712077209 */ /* 0x042fe40003800000 */
[----:B------:R-:W-:Y:S01]  /*02a0*/  FMNMX R14, R18, R14, !PT ;  /* 0x0000000e120e7209 */ /* 0x000fe20007800000 */
[----:B------:R-:W-:Y:S06]  /*02b0*/  @!P0 BRA `(.L_x_76) ;  /* 0xfffffffc00c88947 */ /* 0x000fec000383ffff */
.L_x_75:
[----:B------:R-:W-:Y:S05]  /*02c0*/  BSYNC.RECONVERGENT B0 ;  /* 0x0000000000007941 */ /* 0x000fea0003800200 */
.L_x_74:
[----:B------:R-:W0:Y:S01]  /*02d0*/  S2UR UR7, SR_CgaCtaId ;  /* 0x00000000000779c3 */ /* 0x000e220000008800 */
[----:B------:R-:W-:Y:S01]  /*02e0*/  UMOV UR4, 0x400 ;  /* 0x0000040000047882 */ /* 0x000fe20000000000 */
[----:B------:R-:W-:Y:S01]  /*02f0*/  ISETP.GE.U32.AND P0, PT, R0, 0x2, PT ;  /* 0x000000020000780c */ /* 0x000fe20003f06070 */
[----:B------:R-:W-:Y:S02]  /*0300*/  UIADD3 UR5, UPT, UPT, UR4, 0x400, URZ ;  /* 0x0000040004057890 */ /* 0x000fe4000fffe0ff */
[----:B------:R-:W-:Y:S02]  /*0310*/  UIADD3 UR6, UPT, UPT, UR4, 0x800, URZ ;  /* 0x0000080004067890 */ /* 0x000fe4000fffe0ff */
[----:B0-----:R-:W-:Y:S02]  /*0320*/  ULEA UR8, UR7, UR4, 0x18 ;  /* 0x0000000407087291 */ /* 0x001fe4000f8ec0ff */
[----:B------:R-:W-:Y:S02]  /*0330*/  UIADD3 UR4, UPT, UPT, UR4, 0xc00, URZ ;  /* 0x00000c0004047890 */ /* 0x000fe4000fffe0ff */
[----:B------:R-:W-:-:S02]  /*0340*/  ULEA UR5, UR7, UR5, 0x18 ;  /* 0x0000000507057291 */ /* 0x000fc4000f8ec0ff */
[----:B------:R-:W-:Y:S01]  /*0350*/  ULEA UR6, UR7, UR6, 0x18 ;  /* 0x0000000607067291 */ /* 0x000fe2000f8ec0ff */
[C---:B------:R-:W-:Y:S01]  /*0360*/  LEA R2, R6.reuse, UR8, 0x2 ;  /* 0x0000000806027c11 */ /* 0x040fe2000f8e10ff */
[----:B------:R-:W-:Y:S02]  /*0370*/  ULEA UR4, UR7, UR4, 0x18 ;  /* 0x0000000407047291 */ /* 0x000fe4000f8ec0ff */
[C---:B------:R-:W-:Y:S02]  /*0380*/  LEA R3, R6.reuse, UR5, 0x2 ;  /* 0x0000000506037c11 */ /* 0x040fe4000f8e10ff */
[C---:B------:R-:W-:Y:S01]  /*0390*/  LEA R4, R6.reuse, UR6, 0x2 ;  /* 0x0000000606047c11 */ /* 0x040fe2000f8e10ff */
[----:B------:R0:W-:Y:S01]  /*03a0*/  STS [R2], R7 ;  /* 0x0000000702007388 */ /* 0x0001e20000000800 */
[----:B------:R-:W-:-:S03]  /*03b0*/  LEA R5, R6, UR4, 0x2 ;  /* 0x0000000406057c11 */ /* 0x000fc6000f8e10ff */
[----:B------:R0:W-:Y:S04]  /*03c0*/  STS [R3], R14 ;  /* 0x0000000e03007388 */ /* 0x0001e80000000800 */
[----:B------:R0:W-:Y:S04]  /*03d0*/  STS [R4], R15 ;  /* 0x0000000f04007388 */ /* 0x0001e80000000800 */
[----:B------:R0:W-:Y:S01]  /*03e0*/  STS [R5], R12 ;  /* 0x0000000c05007388 */ /* 0x0001e20000000800 */
[----:B------:R-:W-:Y:S06]  /*03f0*/  BAR.SYNC.DEFER_BLOCKING 0x0 ;  /* 0x0000000000007b1d */ /* 0x000fec0000010000 */
[----:B------:R-:W-:Y:S05]  /*0400*/  @!P0 BRA `(.L_x_77) ;  /* 0x0000000000748947 */ /* 0x000fea0003800000 */
.L_x_80:
[----:B------:R-:W-:Y:S01]  /*0410*/  SHF.R.U32.HI R13, RZ, 0x1, R0 ;  /* 0x00000001ff0d7819 */ /* 0x000fe20000011600 */
[----:B------:R-:W-:Y:S03]  /*0420*/  BSSY.RECONVERGENT B0, `(.L_x_78) ;  /* 0x0000017000007945 */ /* 0x000fe60003800200 */
[----:B------:R-:W-:-:S13]  /*0430*/  ISETP.GE.U32.AND P0, PT, R6, R13, PT ;  /* 0x0000000d0600720c */ /* 0x000fda0003f06070 */
[----:B-1----:R-:W-:Y:S05]  /*0440*/  @P0 BRA `(.L_x_79) ;  /* 0x0000000000500947 */ /* 0x002fea0003800000 */
[C---:B------:R-:W-:Y:S01]  /*0450*/  IMAD R8, R13.reuse, 0x4, R2 ;  /* 0x000000040d087824 */ /* 0x040fe200078e0202 */
[----:B0-----:R-:W-:Y:S01]  /*0460*/  LDS R7, [R2] ;  /* 0x0000000002077984 */ /* 0x001fe20000000800 */
[C---:B------:R-:W-:Y:S02]  /*0470*/  IMAD R10, R13.reuse, 0x4, R3 ;  /* 0x000000040d0a7824 */ /* 0x040fe400078e0203 */
[----:B------:R-:W-:Y:S02]  /*0480*/  IMAD R11, R13, 0x4, R4 ;  /* 0x000000040d0b7824 */ /* 0x000fe400078e0204 */
[----:B------:R-:W0:Y:S02]  /*0490*/  LDS R8, [R8] ;  /* 0x0000000008087984 */ /* 0x000e240000000800 */
[----:B0-----:R-:W-:Y:S01]  /*04a0*/  FMNMX R7, R7, R8, PT ;  /* 0x0000000807077209 */ /* 0x001fe20003800000 */
[----:B------:R-:W-:-:S04]  /*04b0*/  IMAD R8, R13, 0x4, R5 ;  /* 0x000000040d087824 */ /* 0x000fc800078e0205 */
[----:B------:R-:W-:Y:S04]  /*04c0*/  STS [R2], R7 ;  /* 0x0000000702007388 */ /* 0x000fe80000000800 */
[----:B------:R-:W-:Y:S04]  /*04d0*/  LDS R10, [R10] ;  /* 0x000000000a0a7984 */ /* 0x000fe80000000800 */
[----:B------:R-:W0:Y:S02]  /*04e0*/  LDS R9, [R3] ;  /* 0x0000000003097984 */ /* 0x000e240000000800 */
[----:B0-----:R-:W-:-:S05]  /*04f0*/  FMNMX R12, R9, R10, !PT ;  /* 0x0000000a090c7209 */ /* 0x001fca0007800000 */
[----:B------:R-:W-:Y:S04]  /*0500*/  STS [R3], R12 ;  /* 0x0000000c03007388 */ /* 0x000fe80000000800 */
[----:B------:R-:W-:Y:S04]  /*0510*/  LDS R14, [R11] ;  /* 0x000000000b0e7984 */ /* 0x000fe80000000800 */
[----:B------:R-:W0:Y:S02]  /*0520*/  LDS R9, [R4] ;  /* 0x0000000004097984 */ /* 0x000e240000000800 */
[----:B0-----:R-:W-:-:S05]  /*0530*/  FMNMX R9, R9, R14, !PT ;  /* 0x0000000e09097209 */ /* 0x001fca0007800000 */
[----:B------:R-:W-:Y:S04]  /*0540*/  STS [R4], R9 ;  /* 0x0000000904007388 */ /* 0x000fe80000000800 */
[----:B------:R-:W-:Y:S04]  /*0550*/  LDS R8, [R8] ;  /* 0x0000000008087984 */ /* 0x000fe80000000800 */
[----:B------:R-:W0:Y:S02]  /*0560*/  LDS R7, [R5] ;  /* 0x0000000005077984 */ /* 0x000e240000000800 */
[----:B0-----:R-:W-:-:S05]  /*0570*/  FMNMX R10, R7, R8, PT ;  /* 0x00000008070a7209 */ /* 0x001fca0003800000 */
[----:B------:R1:W-:Y:S02]  /*0580*/  STS [R5], R10 ;  /* 0x0000000a05007388 */ /* 0x0003e40000000800 */
.L_x_79:
[----:B------:R-:W-:Y:S05]  /*0590*/  BSYNC.RECONVERGENT B0 ;  /* 0x0000000000007941 */ /* 0x000fea0003800200 */
.L_x_78:
[----:B------:R-:W-:Y:S01]  /*05a0*/  BAR.SYNC.DEFER_BLOCKING 0x0 ;  /* 0x0000000000007b1d */ /* 0x000fe20000010000 */
[----:B------:R-:W-:Y:S01]  /*05b0*/  ISETP.GT.U32.AND P0, PT, R0, 0x3, PT ;  /* 0x000000030000780c */ /* 0x000fe20003f04070 */
[----:B------:R-:W-:-:S12]  /*05c0*/  IMAD.MOV.U32 R0, RZ, RZ, R13 ;  /* 0x000000ffff007224 */ /* 0x000fd800078e000d */
[----:B------:R-:W-:Y:S05]  /*05d0*/  @P0 BRA `(.L_x_80) ;  /* 0xfffffffc008c0947 */ /* 0x000fea000383ffff */
.L_x_77:
[----:B------:R-:W-:-:S13]  /*05e0*/  ISETP.NE.AND P0, PT, R6, RZ, PT ;  /* 0x000000ff0600720c */ /* 0x000fda0003f05270 */
[----:B------:R-:W-:Y:S05]  /*05f0*/  @P0 EXIT ;  /* 0x000000000000094d */ /* 0x000fea0003800000 */
[----:B0-----:R-:W0:Y:S01]  /*0600*/  LDC.64 R2, c[0x0][0x3b8] ;  /* 0x0000ee00ff027b82 */ /* 0x001e220000000a00 */
[----:B------:R-:W-:Y:S01]  /*0610*/  BSSY B0, `(.L_x_81) ;  /* 0x0000007000007945 */ /* 0x000fe20003800000 */
[----:B-1----:R-:W-:-:S07]  /*0620*/  IMAD.MOV.U32 R5, RZ, RZ, 0x1 ;  /* 0x00000001ff057424 */ /* 0x002fce00078e00ff */
.L_x_82:
[----:B------:R-:W-:Y:S01]  /*0630*/  IMAD.MOV.U32 R4, RZ, RZ, RZ ;  /* 0x000000ffff047224 */ /* 0x000fe200078e00ff */
[----:B------:R-:W-:Y:S05]  /*0640*/  YIELD ;  /* 0x0000000000007946 */ /* 0x000fea0003800000 */
[----:B0-----:R-:W2:Y:S02]  /*0650*/  ATOMG.E.CAS.STRONG.GPU PT, R0, [R2], R4, R5 ;  /* 0x00000004020073a9 */ /* 0x001ea400001ee105 */
[----:B--2---:R-:W-:-:S13]  /*0660*/  ISETP.NE.AND P0, PT, R0, RZ, PT ;  /* 0x000000ff0000720c */ /* 0x004fda0003f05270 */
[----:B------:R-:W-:Y:S05]  /*0670*/  @P0 BRA `(.L_x_82) ;  /* 0xfffffffc00ec0947 */ /* 0x000fea000383ffff */
[----:B------:R-:W-:Y:S05]  /*0680*/  BSYNC B0 ;  /* 0x0000000000007941 */ /* 0x000fea0003800000 */
.L_x_81:
[----:B------:R-:W0:Y:S02]  /*0690*/  LDC.64 R4, c[0x0][0x3a8] ;  /* 0x0000ea00ff047b82 */ /* 0x000e240000000a00 */
[----:B0-----:R-:W2:Y:S06]  /*06a0*/  LDG.E.64 R6, desc[UR10][R4.64] ;  /* 0x0000000a04067981 */ /* 0x001eac000c1e1b00 */
[----:B------:R-:W0:Y:S01]  /*06b0*/  S2UR UR5, SR_CgaCtaId ;  /* 0x00000000000579c3 */ /* 0x000e220000008800 */
[----:B------:R-:W-:-:S07]  /*06c0*/  UMOV UR4, 0x400 ;  /* 0x0000040000047882 */ /* 0x000fce0000000000 */
[----:B------:R-:W1:Y:S01]  /*06d0*/  LDC.64 R10, c[0x0][0x3b0] ;  /* 0x0000ec00ff0a7b82 */ /* 0x000e620000000a00 */
[----:B0-----:R-:W-:-:S09]  /*06e0*/  ULEA UR4, UR5, UR4, 0x18 ;  /* 0x0000000405047291 */ /* 0x001fd2000f8ec0ff */
[----:B------:R-:W0:Y:S04]  /*06f0*/  LDS R9, [UR4] ;  /* 0x00000004ff097984 */ /* 0x000e280008000800 */
[----:B------:R-:W3:Y:S01]  /*0700*/  LDS R15, [UR4+0x400] ;  /* 0x00040004ff0f7984 */ /* 0x000ee20008000800 */
[----:B------:R-:W4:Y:S03]  /*0710*/  LDC.64 R16, c[0x0][0x398] ;  /* 0x0000e600ff107b82 */ /* 0x000f260000000a00 */
[----:B------:R-:W5:Y:S01]  /*0720*/  LDS R19, [UR4+0x800] ;  /* 0x00080004ff137984 */ /* 0x000f620008000800 */
[----:B--2---:R-:W0:Y:S02]  /*0730*/  F2F.F32.F64 R6, R6 ;  /* 0x0000000600067310 */ /* 0x004e240000301000 */
[----:B0-----:R-:W-:-:S06]  /*0740*/  FMNMX R9, R6, R9, PT ;  /* 0x0000000906097209 */ /* 0x001fcc0003800000 */
[----:B------:R-:W0:Y:S02]  /*0750*/  F2F.F64.F32 R8, R9 ;  /* 0x0000000900087310 */ /* 0x000e240000201800 */
[----:B0-----:R0:W-:Y:S04]  /*0760*/  STG.E.64 desc[UR10][R4.64], R8 ;  /* 0x0000000804007986 */ /* 0x0011e8000c101b0a */
[----:B-1----:R-:W2:Y:S02]  /*0770*/  LDG.E.64 R12, desc[UR10][R10.64] ;  /* 0x0000000a0a0c7981 */ /* 0x002ea4000c1e1b00 */
[----:B--2---:R-:W3:Y:S02]  /*0780*/  F2F.F32.F64 R12, R12 ;  /* 0x0000000c000c7310 */ /* 0x004ee40000301000 */
[----:B---3--:R-:W-:-:S06]  /*0790*/  FMNMX R15, R12, R15, !PT ;  /* 0x0000000f0c0f7209 */ /* 0x008fcc0007800000 */
[----:B------:R-:W1:Y:S02]  /*07a0*/  F2F.F64.F32 R14, R15 ;  /* 0x0000000f000e7310 */ /* 0x000e640000201800 */
[----:B-1----:R-:W-:Y:S04]  /*07b0*/  STG.E.64 desc[UR10][R10.64], R14 ;  /* 0x0000000e0a007986 */ /* 0x002fe8000c101b0a */
[----:B----4-:R-:W2:Y:S01]  /*07c0*/  LDG.E.64 R6, desc[UR10][R16.64] ;  /* 0x0000000a10067981 */ /* 0x010ea2000c1e1b00 */
[----:B0-----:R-:W0:Y:S01]  /*07d0*/  LDC.64 R8, c[0x0][0x3a0] ;  /* 0x0000e800ff087b82 */ /* 0x001e220000000a00 */
[----:B--2---:R-:W5:Y:S02]  /*07e0*/  F2F.F32.F64 R6, R6 ;  /* 0x0000000600067310 */ /* 0x004f640000301000 */
[----:B-----5:R-:W-:-:S02]  /*07f0*/  FMNMX R4, R6, R19, !PT ;  /* 0x0000001306047209 */ /* 0x020fc40007800000 */
[----:B------:R-:W1:Y:S04]  /*0800*/  LDS R19, [UR4+0xc00] ;  /* 0x000c0004ff137984 */ /* 0x000e680008000800 */
[----:B------:R-:W2:Y:S02]  /*0810*/  F2F.F64.F32 R4, R4 ;  /* 0x0000000400047310 */ /* 0x000ea40000201800 */
[----:B--2---:R-:W-:Y:S04]  /*0820*/  STG.E.64 desc[UR10][R16.64], R4 ;  /* 0x0000000410007986 */ /* 0x004fe8000c101b0a */
[----:B0-----:R-:W2:Y:S02]  /*0830*/  LDG.E.64 R12, desc[UR10][R8.64] ;  /* 0x0000000a080c7981 */ /* 0x001ea4000c1e1b00 */
[----:B--2---:R-:W1:Y:S02]  /*0840*/  F2F.F32.F64 R12, R12 ;  /* 0x0000000c000c7310 */ /* 0x004e640000301000 */
[----:B-1----:R-:W-:-:S06]  /*0850*/  FMNMX R10, R12, R19, PT ;  /* 0x000000130c0a7209 */ /* 0x002fcc0003800000 */
[----:B------:R-:W0:Y:S02]  /*0860*/  F2F.F64.F32 R10, R10 ;  /* 0x0000000a000a7310 */ /* 0x000e240000201800 */
[----:B0-----:R-:W-:Y:S04]  /*0870*/  STG.E.64 desc[UR10][R8.64], R10 ;  /* 0x0000000a08007986 */ /* 0x001fe8000c101b0a */
[----:B------:R-:W-:Y:S01]  /*0880*/  ATOMG.E.EXCH.STRONG.GPU PT, RZ, desc[UR10][R2.64], RZ ;  /* 0x800000ff02ff79a8 */ /* 0x000fe2000c1ef10a */
[----:B------:R-:W-:Y:S05]  /*0890*/  EXIT ;  /* 0x000000000000794d */ /* 0x000fea0003800000 */
.L_x_83:
        /* <DEDUP_REMOVED lines=14> */
.L_x_97:


//--------------------- .nv.global.init           --------------------------
	.section	.nv.global.init,"aw",@progbits
	.align	8
.nv.global.init:
	.type		G,@object
	.size		G,(THETA - G)
G:
        /*0000*/ 	.byte	0x3e, 0x16, 0x2c, 0x22, 0x4c, 0x58, 0xd2, 0x3d
	.type		THETA,@object
	.size		THETA,(deltaTime - THETA)
THETA:
        /*0008*/ 	.byte	0x00, 0x00, 0x00, 0x00, 0x00, 0x00, 0xe8, 0x3f
	.type		deltaTime,@object
	.size		deltaTime,(stackSize - deltaTime)
deltaTime:
        /*0010*/ 	.byte	0x01, 0x00, 0x00, 0x00
	.type		stackSize,@object
	.size		stackSize,(blockSize - stackSize)
stackSize:
        /*0014*/ 	.byte	0x10, 0x00, 0x00, 0x00
	.type		blockSize,@object
	.size		blockSize,($str - blockSize)
blockSize:
        /*0018*/ 	.byte	0x00, 0x01, 0x00, 0x00
	.type		$str,@object
	.size		$str,(.L_7 - $str)
$str:
        /*001c*/ 	.byte	0x0a, 0x4e, 0x6f, 0x6e, 0x20, 0x68, 0x6f, 0x20, 0x73, 0x70, 0x61, 0x7a, 0x69, 0x6f, 0x20, 0x64
        /*002c*/ 	.byte	0x69, 0x73, 0x70, 0x6f, 0x6e, 0x69, 0x62, 0x69, 0x6c, 0x65, 0x0a, 0x00
.L_7:


//--------------------- .nv.shared.reserved.0     --------------------------
	.section	.nv.shared.reserved.0,"aw",@nobits
	.weak		__nv_reservedSMEM_offset_0_alias
	.size		__nv_reservedSMEM_offset_0_alias, 0, 64
	.other		__nv_reservedSMEM_offset_0_alias,@"STO_CUDA_RESERVED_SHARED STV_DEFAULT"
__nv_reservedSMEM_offset_0_alias:
	.zero		0
	.zero		64


//--------------------- .nv.global                --------------------------
	.section	.nv.global,"aw",@nobits
	.align	4
.nv.global:
	.type		pPointer,@object
	.size		pPointer,(h - pPointer)
pPointer:
	.zero		4
	.type		h,@object
	.size		h,(.L_6 - h)
h:
	.zero		4
.L_6:


//--------------------- .nv.shared._Z14calculateForcePiPdS0_S0_iiS0_S0_S0_S0_ --------------------------
	.section	.nv.shared._Z14calculateForcePiPdS0_S0_iiS0_S0_S0_S0_,"aw",@nobits
	.sectionflags	@""
	.align	4
.nv.shared._Z14calculateForcePiPdS0_S0_iiS0_S0_S0_S0_:
	.zero		33792


//--------------------- .nv.shared._Z11boundingBoxPdS_iS_S_S_S_Pi --------------------------
	.section	.nv.shared._Z11boundingBoxPdS_iS_S_S_S_Pi,"aw",@nobits
	.sectionflags	@""
	.align	4
.nv.shared._Z11boundingBoxPdS_iS_S_S_S_Pi:
	.zero		5120


//--------------------- .nv.constant0._Z4set0Pi   --------------------------
	.section	.nv.constant0._Z4set0Pi,"a",@progbits
	.sectionflags	@""
	.align	4
.nv.constant0._Z4set0Pi:
	.zero		904


//--------------------- .nv.constant0._Z10setPointeri --------------------------
	.section	.nv.constant0._Z10setPointeri,"a",@progbits
	.sectionflags	@""
	.align	4
.nv.constant0._Z10setPointeri:
	.zero		900


//--------------------- .nv.constant0._Z10createTreePdS_S_S_S_S_S_Piii --------------------------
	.section	.nv.constant0._Z10createTreePdS_S_S_S_S_S_Piii,"a",@progbits
	.sectionflags	@""
	.align	4
.nv.constant0._Z10createTreePdS_S_S_S_S_S_Piii:
	.zero		968


//--------------------- .nv.constant0._Z10resetArrayPdS_S_i --------------------------
	.section	.nv.constant0._Z10resetArrayPdS_S_i,"a",@progbits
	.sectionflags	@""
	.align	4
.nv.constant0._Z10resetArrayPdS_S_i:
	.zero		924


//--------------------- .nv.constant0._Z19calculateCenterMassPiPdS0_S0_i --------------------------
	.section	.nv.constant0._Z19calculateCenterMassPiPdS0_S0_i,"a",@progbits
	.sectionflags	@""
	.align	4
.nv.constant0._Z19calculateCenterMassPiPdS0_S0_i:
	.zero		932


//--------------------- .nv.constant0._Z14calculateForcePiPdS0_S0_iiS0_S0_S0_S0_ --------------------------
	.section	.nv.constant0._Z14calculateForcePiPdS0_S0_iiS0_S0_S0_S0_,"a",@progbits
	.sectionflags	@""
	.align	4
.nv.constant0._Z14calculateForcePiPdS0_S0_iiS0_S0_S0_S0_:
	.zero		968


//--------------------- .nv.constant0._Z17calculateMovementPdS_S_S_S_S_S_i --------------------------
	.section	.nv.constant0._Z17calculateMovementPdS_S_S_S_S_S_i,"a",@progbits
	.sectionflags	@""
	.align	4
.nv.constant0._Z17calculateMovementPdS_S_S_S_S_S_i:
	.zero		956


//--------------------- .nv.constant0._Z19boundingBoxExpanderPdS_S_S_ --------------------------
	.section	.nv.constant0._Z19boundingBoxExpanderPdS_S_S_,"a",@progbits
	.sectionflags	@""
	.align	4
.nv.constant0._Z19boundingBoxExpanderPdS_S_S_:
	.zero		928


//--------------------- .nv.constant0._Z11boundingBoxPdS_iS_S_S_S_Pi --------------------------
	.section	.nv.constant0._Z11boundingBoxPdS_iS_S_S_S_Pi,"a",@progbits
	.sectionflags	@""
	.align	4
.nv.constant0._Z11boundingBoxPdS_iS_S_S_S_Pi:
	.zero		960


//--------------------- SYMBOLS --------------------------

	.type		.nv.reservedSmem.offset0,@object
	.size		.nv.reservedSmem.offset0,0x4
	.type		.nv.reservedSmem.cap,@object
	.size		.nv.reservedSmem.cap,0x4
	.type		vprintf,@function
